//
// Generated by NVIDIA NVVM Compiler
//
// Compiler Build ID: CL-36424714
// Cuda compilation tools, release 13.0, V13.0.88
// Based on NVVM 20.0.0
//

.version 9.0
.target sm_100
.address_size 64

	// .globl	_Z12DataPassGB_0PiS_S_ii
.const .align 4 .b8 Mat_device[20736];

.visible .entry _Z12DataPassGB_0PiS_S_ii(
	.param .u64 .ptr .align 1 _Z12DataPassGB_0PiS_S_ii_param_0,
	.param .u64 .ptr .align 1 _Z12DataPassGB_0PiS_S_ii_param_1,
	.param .u64 .ptr .align 1 _Z12DataPassGB_0PiS_S_ii_param_2,
	.param .u32 _Z12DataPassGB_0PiS_S_ii_param_3,
	.param .u32 _Z12DataPassGB_0PiS_S_ii_param_4
)
{
	.reg .pred 	%p<11>;
	.reg .b32 	%r<95>;
	.reg .b64 	%rd<125>;

	ld.param.u64 	%rd4, [_Z12DataPassGB_0PiS_S_ii_param_0];
	ld.param.u64 	%rd3, [_Z12DataPassGB_0PiS_S_ii_param_1];
	ld.param.u64 	%rd5, [_Z12DataPassGB_0PiS_S_ii_param_2];
	ld.param.u32 	%r26, [_Z12DataPassGB_0PiS_S_ii_param_3];
	ld.param.u32 	%r27, [_Z12DataPassGB_0PiS_S_ii_param_4];
	cvta.to.global.u64 	%rd1, %rd4;
	cvta.to.global.u64 	%rd2, %rd5;
	mov.u32 	%r28, %tid.x;
	mov.u32 	%r29, %ctaid.x;
	mov.u32 	%r30, %ntid.x;
	mad.lo.s32 	%r1, %r29, %r30, %r28;
	setp.ge.u32 	%p1, %r1, %r26;
	@%p1 bra 	$L__BB0_14;
	cvta.to.global.u64 	%rd6, %rd3;
	div.s32 	%r2, %r27, %r26;
	mul.wide.u32 	%rd7, %r1, 4;
	add.s64 	%rd8, %rd6, %rd7;
	ld.global.u32 	%r3, [%rd8];
	setp.eq.s32 	%p2, %r2, 0;
	@%p2 bra 	$L__BB0_14;
	mul.lo.s32 	%r4, %r2, %r1;
	and.b32  	%r5, %r2, 15;
	setp.lt.u32 	%p3, %r2, 16;
	mov.b32 	%r91, 0;
	@%p3 bra 	$L__BB0_5;
	and.b32  	%r91, %r2, -16;
	neg.s32 	%r89, %r91;
	add.s32 	%r88, %r4, 7;
$L__BB0_4:
	.pragma "nounroll";
	add.s32 	%r32, %r88, -7;
	mul.wide.u32 	%rd9, %r32, 4;
	add.s64 	%rd10, %rd2, %rd9;
	ld.global.u32 	%r33, [%rd10];
	mul.wide.u32 	%rd11, %r33, 4;
	add.s64 	%rd12, %rd1, %rd11;
	st.global.u32 	[%rd12], %r3;
	add.s32 	%r34, %r88, -6;
	mul.wide.u32 	%rd13, %r34, 4;
	add.s64 	%rd14, %rd2, %rd13;
	ld.global.u32 	%r35, [%rd14];
	mul.wide.u32 	%rd15, %r35, 4;
	add.s64 	%rd16, %rd1, %rd15;
	st.global.u32 	[%rd16], %r3;
	add.s32 	%r36, %r88, -5;
	mul.wide.u32 	%rd17, %r36, 4;
	add.s64 	%rd18, %rd2, %rd17;
	ld.global.u32 	%r37, [%rd18];
	mul.wide.u32 	%rd19, %r37, 4;
	add.s64 	%rd20, %rd1, %rd19;
	st.global.u32 	[%rd20], %r3;
	add.s32 	%r38, %r88, -4;
	mul.wide.u32 	%rd21, %r38, 4;
	add.s64 	%rd22, %rd2, %rd21;
	ld.global.u32 	%r39, [%rd22];
	mul.wide.u32 	%rd23, %r39, 4;
	add.s64 	%rd24, %rd1, %rd23;
	st.global.u32 	[%rd24], %r3;
	add.s32 	%r40, %r88, -3;
	mul.wide.u32 	%rd25, %r40, 4;
	add.s64 	%rd26, %rd2, %rd25;
	ld.global.u32 	%r41, [%rd26];
	mul.wide.u32 	%rd27, %r41, 4;
	add.s64 	%rd28, %rd1, %rd27;
	st.global.u32 	[%rd28], %r3;
	add.s32 	%r42, %r88, -2;
	mul.wide.u32 	%rd29, %r42, 4;
	add.s64 	%rd30, %rd2, %rd29;
	ld.global.u32 	%r43, [%rd30];
	mul.wide.u32 	%rd31, %r43, 4;
	add.s64 	%rd32, %rd1, %rd31;
	st.global.u32 	[%rd32], %r3;
	add.s32 	%r44, %r88, -1;
	mul.wide.u32 	%rd33, %r44, 4;
	add.s64 	%rd34, %rd2, %rd33;
	ld.global.u32 	%r45, [%rd34];
	mul.wide.u32 	%rd35, %r45, 4;
	add.s64 	%rd36, %rd1, %rd35;
	st.global.u32 	[%rd36], %r3;
	add.s32 	%r46, %r88, 8;
	mul.wide.u32 	%rd37, %r88, 4;
	add.s64 	%rd38, %rd2, %rd37;
	ld.global.u32 	%r47, [%rd38];
	mul.wide.u32 	%rd39, %r47, 4;
	add.s64 	%rd40, %rd1, %rd39;
	st.global.u32 	[%rd40], %r3;
	add.s32 	%r48, %r88, 1;
	mul.wide.u32 	%rd41, %r48, 4;
	add.s64 	%rd42, %rd2, %rd41;
	ld.global.u32 	%r49, [%rd42];
	mul.wide.u32 	%rd43, %r49, 4;
	add.s64 	%rd44, %rd1, %rd43;
	st.global.u32 	[%rd44], %r3;
	add.s32 	%r50, %r88, 2;
	mul.wide.u32 	%rd45, %r50, 4;
	add.s64 	%rd46, %rd2, %rd45;
	ld.global.u32 	%r51, [%rd46];
	mul.wide.u32 	%rd47, %r51, 4;
	add.s64 	%rd48, %rd1, %rd47;
	st.global.u32 	[%rd48], %r3;
	add.s32 	%r52, %r88, 3;
	mul.wide.u32 	%rd49, %r52, 4;
	add.s64 	%rd50, %rd2, %rd49;
	ld.global.u32 	%r53, [%rd50];
	mul.wide.u32 	%rd51, %r53, 4;
	add.s64 	%rd52, %rd1, %rd51;
	st.global.u32 	[%rd52], %r3;
	add.s32 	%r54, %r88, 4;
	mul.wide.u32 	%rd53, %r54, 4;
	add.s64 	%rd54, %rd2, %rd53;
	ld.global.u32 	%r55, [%rd54];
	mul.wide.u32 	%rd55, %r55, 4;
	add.s64 	%rd56, %rd1, %rd55;
	st.global.u32 	[%rd56], %r3;
	add.s32 	%r56, %r88, 5;
	mul.wide.u32 	%rd57, %r56, 4;
	add.s64 	%rd58, %rd2, %rd57;
	ld.global.u32 	%r57, [%rd58];
	mul.wide.u32 	%rd59, %r57, 4;
	add.s64 	%rd60, %rd1, %rd59;
	st.global.u32 	[%rd60], %r3;
	add.s32 	%r58, %r88, 6;
	mul.wide.u32 	%rd61, %r58, 4;
	add.s64 	%rd62, %rd2, %rd61;
	ld.global.u32 	%r59, [%rd62];
	mul.wide.u32 	%rd63, %r59, 4;
	add.s64 	%rd64, %rd1, %rd63;
	st.global.u32 	[%rd64], %r3;
	add.s32 	%r60, %r88, 7;
	mul.wide.u32 	%rd65, %r60, 4;
	add.s64 	%rd66, %rd2, %rd65;
	ld.global.u32 	%r61, [%rd66];
	mul.wide.u32 	%rd67, %r61, 4;
	add.s64 	%rd68, %rd1, %rd67;
	st.global.u32 	[%rd68], %r3;
	mul.wide.u32 	%rd69, %r46, 4;
	add.s64 	%rd70, %rd2, %rd69;
	ld.global.u32 	%r62, [%rd70];
	mul.wide.u32 	%rd71, %r62, 4;
	add.s64 	%rd72, %rd1, %rd71;
	st.global.u32 	[%rd72], %r3;
	add.s32 	%r89, %r89, 16;
	add.s32 	%r88, %r88, 16;
	setp.ne.s32 	%p4, %r89, 0;
	@%p4 bra 	$L__BB0_4;
$L__BB0_5:
	setp.eq.s32 	%p5, %r5, 0;
	@%p5 bra 	$L__BB0_14;
	and.b32  	%r14, %r2, 7;
	setp.lt.u32 	%p6, %r5, 8;
	@%p6 bra 	$L__BB0_8;
	add.s32 	%r63, %r91, %r4;
	mul.wide.u32 	%rd73, %r63, 4;
	add.s64 	%rd74, %rd2, %rd73;
	ld.global.u32 	%r64, [%rd74];
	mul.wide.u32 	%rd75, %r64, 4;
	add.s64 	%rd76, %rd1, %rd75;
	st.global.u32 	[%rd76], %r3;
	add.s32 	%r65, %r63, 1;
	mul.wide.u32 	%rd77, %r65, 4;
	add.s64 	%rd78, %rd2, %rd77;
	ld.global.u32 	%r66, [%rd78];
	mul.wide.u32 	%rd79, %r66, 4;
	add.s64 	%rd80, %rd1, %rd79;
	st.global.u32 	[%rd80], %r3;
	add.s32 	%r67, %r63, 2;
	mul.wide.u32 	%rd81, %r67, 4;
	add.s64 	%rd82, %rd2, %rd81;
	ld.global.u32 	%r68, [%rd82];
	mul.wide.u32 	%rd83, %r68, 4;
	add.s64 	%rd84, %rd1, %rd83;
	st.global.u32 	[%rd84], %r3;
	add.s32 	%r69, %r63, 3;
	mul.wide.u32 	%rd85, %r69, 4;
	add.s64 	%rd86, %rd2, %rd85;
	ld.global.u32 	%r70, [%rd86];
	mul.wide.u32 	%rd87, %r70, 4;
	add.s64 	%rd88, %rd1, %rd87;
	st.global.u32 	[%rd88], %r3;
	add.s32 	%r71, %r63, 4;
	mul.wide.u32 	%rd89, %r71, 4;
	add.s64 	%rd90, %rd2, %rd89;
	ld.global.u32 	%r72, [%rd90];
	mul.wide.u32 	%rd91, %r72, 4;
	add.s64 	%rd92, %rd1, %rd91;
	st.global.u32 	[%rd92], %r3;
	add.s32 	%r73, %r63, 5;
	mul.wide.u32 	%rd93, %r73, 4;
	add.s64 	%rd94, %rd2, %rd93;
	ld.global.u32 	%r74, [%rd94];
	mul.wide.u32 	%rd95, %r74, 4;
	add.s64 	%rd96, %rd1, %rd95;
	st.global.u32 	[%rd96], %r3;
	add.s32 	%r75, %r63, 6;
	mul.wide.u32 	%rd97, %r75, 4;
	add.s64 	%rd98, %rd2, %rd97;
	ld.global.u32 	%r76, [%rd98];
	mul.wide.u32 	%rd99, %r76, 4;
	add.s64 	%rd100, %rd1, %rd99;
	st.global.u32 	[%rd100], %r3;
	add.s32 	%r77, %r63, 7;
	mul.wide.u32 	%rd101, %r77, 4;
	add.s64 	%rd102, %rd2, %rd101;
	ld.global.u32 	%r78, [%rd102];
	mul.wide.u32 	%rd103, %r78, 4;
	add.s64 	%rd104, %rd1, %rd103;
	st.global.u32 	[%rd104], %r3;
	add.s32 	%r91, %r91, 8;
$L__BB0_8:
	setp.eq.s32 	%p7, %r14, 0;
	@%p7 bra 	$L__BB0_14;
	and.b32  	%r17, %r2, 3;
	setp.lt.u32 	%p8, %r14, 4;
	@%p8 bra 	$L__BB0_11;
	add.s32 	%r79, %r91, %r4;
	mul.wide.u32 	%rd105, %r79, 4;
	add.s64 	%rd106, %rd2, %rd105;
	ld.global.u32 	%r80, [%rd106];
	mul.wide.u32 	%rd107, %r80, 4;
	add.s64 	%rd108, %rd1, %rd107;
	st.global.u32 	[%rd108], %r3;
	add.s32 	%r81, %r79, 1;
	mul.wide.u32 	%rd109, %r81, 4;
	add.s64 	%rd110, %rd2, %rd109;
	ld.global.u32 	%r82, [%rd110];
	mul.wide.u32 	%rd111, %r82, 4;
	add.s64 	%rd112, %rd1, %rd111;
	st.global.u32 	[%rd112], %r3;
	add.s32 	%r83, %r79, 2;
	mul.wide.u32 	%rd113, %r83, 4;
	add.s64 	%rd114, %rd2, %rd113;
	ld.global.u32 	%r84, [%rd114];
	mul.wide.u32 	%rd115, %r84, 4;
	add.s64 	%rd116, %rd1, %rd115;
	st.global.u32 	[%rd116], %r3;
	add.s32 	%r85, %r79, 3;
	mul.wide.u32 	%rd117, %r85, 4;
	add.s64 	%rd118, %rd2, %rd117;
	ld.global.u32 	%r86, [%rd118];
	mul.wide.u32 	%rd119, %r86, 4;
	add.s64 	%rd120, %rd1, %rd119;
	st.global.u32 	[%rd120], %r3;
	add.s32 	%r91, %r91, 4;
$L__BB0_11:
	setp.eq.s32 	%p9, %r17, 0;
	@%p9 bra 	$L__BB0_14;
	add.s32 	%r94, %r91, %r4;
	neg.s32 	%r93, %r17;
$L__BB0_13:
	.pragma "nounroll";
	mul.wide.u32 	%rd121, %r94, 4;
	add.s64 	%rd122, %rd2, %rd121;
	ld.global.u32 	%r87, [%rd122];
	mul.wide.u32 	%rd123, %r87, 4;
	add.s64 	%rd124, %rd1, %rd123;
	st.global.u32 	[%rd124], %r3;
	add.s32 	%r94, %r94, 1;
	add.s32 	%r93, %r93, 1;
	setp.ne.s32 	%p10, %r93, 0;
	@%p10 bra 	$L__BB0_13;
$L__BB0_14:
	ret;

}
	// .globl	_Z12DataPassGB_1PiS_S_S_ii
.visible .entry _Z12DataPassGB_1PiS_S_S_ii(
	.param .u64 .ptr .align 1 _Z12DataPassGB_1PiS_S_S_ii_param_0,
	.param .u64 .ptr .align 1 _Z12DataPassGB_1PiS_S_S_ii_param_1,
	.param .u64 .ptr .align 1 _Z12DataPassGB_1PiS_S_S_ii_param_2,
	.param .u64 .ptr .align 1 _Z12DataPassGB_1PiS_S_S_ii_param_3,
	.param .u32 _Z12DataPassGB_1PiS_S_S_ii_param_4,
	.param .u32 _Z12DataPassGB_1PiS_S_S_ii_param_5
)
{
	.reg .pred 	%p<50>;
	.reg .b32 	%r<314>;
	.reg .b64 	%rd<202>;

	ld.param.u64 	%rd5, [_Z12DataPassGB_1PiS_S_S_ii_param_0];
	ld.param.u64 	%rd6, [_Z12DataPassGB_1PiS_S_S_ii_param_1];
	ld.param.u64 	%rd4, [_Z12DataPassGB_1PiS_S_S_ii_param_2];
	ld.param.u64 	%rd7, [_Z12DataPassGB_1PiS_S_S_ii_param_3];
	ld.param.u32 	%r56, [_Z12DataPassGB_1PiS_S_S_ii_param_4];
	ld.param.u32 	%r57, [_Z12DataPassGB_1PiS_S_S_ii_param_5];
	cvta.to.global.u64 	%rd1, %rd5;
	cvta.to.global.u64 	%rd2, %rd6;
	cvta.to.global.u64 	%rd3, %rd7;
	mov.u32 	%r58, %tid.x;
	mov.u32 	%r59, %ctaid.x;
	mov.u32 	%r60, %ntid.x;
	mad.lo.s32 	%r1, %r59, %r60, %r58;
	setp.ge.u32 	%p1, %r1, %r56;
	@%p1 bra 	$L__BB1_26;
	cvta.to.global.u64 	%rd8, %rd4;
	mul.wide.u32 	%rd9, %r1, 4;
	add.s64 	%rd10, %rd8, %rd9;
	ld.global.u32 	%r2, [%rd10];
	shl.b32 	%r61, %r2, 1;
	sub.s32 	%r305, 1, %r61;
	div.s32 	%r4, %r57, %r56;
	setp.eq.s32 	%p2, %r4, 0;
	@%p2 bra 	$L__BB1_14;
	mul.lo.s32 	%r5, %r4, %r1;
	and.b32  	%r6, %r4, 15;
	setp.lt.u32 	%p3, %r4, 16;
	mov.b32 	%r294, 0;
	@%p3 bra 	$L__BB1_5;
	and.b32  	%r294, %r4, -16;
	neg.s32 	%r307, %r294;
	add.s32 	%r306, %r5, 7;
$L__BB1_4:
	.pragma "nounroll";
	add.s32 	%r64, %r306, -7;
	mul.wide.u32 	%rd11, %r64, 4;
	add.s64 	%rd12, %rd3, %rd11;
	ld.global.u32 	%r65, [%rd12];
	mul.wide.u32 	%rd13, %r65, 4;
	add.s64 	%rd14, %rd2, %rd13;
	ld.global.u32 	%r66, [%rd14];
	add.s32 	%r67, %r306, -6;
	mul.wide.u32 	%rd15, %r67, 4;
	add.s64 	%rd16, %rd3, %rd15;
	ld.global.u32 	%r68, [%rd16];
	mul.wide.u32 	%rd17, %r68, 4;
	add.s64 	%rd18, %rd2, %rd17;
	ld.global.u32 	%r69, [%rd18];
	shl.b32 	%r70, %r69, 1;
	add.s32 	%r71, %r306, -5;
	mul.wide.u32 	%rd19, %r71, 4;
	add.s64 	%rd20, %rd3, %rd19;
	ld.global.u32 	%r72, [%rd20];
	mul.wide.u32 	%rd21, %r72, 4;
	add.s64 	%rd22, %rd2, %rd21;
	ld.global.u32 	%r73, [%rd22];
	add.s32 	%r74, %r66, %r73;
	add.s32 	%r75, %r306, -4;
	mul.wide.u32 	%rd23, %r75, 4;
	add.s64 	%rd24, %rd3, %rd23;
	ld.global.u32 	%r76, [%rd24];
	mul.wide.u32 	%rd25, %r76, 4;
	add.s64 	%rd26, %rd2, %rd25;
	ld.global.u32 	%r77, [%rd26];
	add.s32 	%r78, %r74, %r77;
	add.s32 	%r79, %r306, -3;
	mul.wide.u32 	%rd27, %r79, 4;
	add.s64 	%rd28, %rd3, %rd27;
	ld.global.u32 	%r80, [%rd28];
	mul.wide.u32 	%rd29, %r80, 4;
	add.s64 	%rd30, %rd2, %rd29;
	ld.global.u32 	%r81, [%rd30];
	add.s32 	%r82, %r78, %r81;
	add.s32 	%r83, %r306, -2;
	mul.wide.u32 	%rd31, %r83, 4;
	add.s64 	%rd32, %rd3, %rd31;
	ld.global.u32 	%r84, [%rd32];
	mul.wide.u32 	%rd33, %r84, 4;
	add.s64 	%rd34, %rd2, %rd33;
	ld.global.u32 	%r85, [%rd34];
	add.s32 	%r86, %r82, %r85;
	add.s32 	%r87, %r306, -1;
	mul.wide.u32 	%rd35, %r87, 4;
	add.s64 	%rd36, %rd3, %rd35;
	ld.global.u32 	%r88, [%rd36];
	mul.wide.u32 	%rd37, %r88, 4;
	add.s64 	%rd38, %rd2, %rd37;
	ld.global.u32 	%r89, [%rd38];
	add.s32 	%r90, %r86, %r89;
	add.s32 	%r91, %r306, 8;
	mul.wide.u32 	%rd39, %r306, 4;
	add.s64 	%rd40, %rd3, %rd39;
	ld.global.u32 	%r92, [%rd40];
	mul.wide.u32 	%rd41, %r92, 4;
	add.s64 	%rd42, %rd2, %rd41;
	ld.global.u32 	%r93, [%rd42];
	add.s32 	%r94, %r90, %r93;
	add.s32 	%r95, %r306, 1;
	mul.wide.u32 	%rd43, %r95, 4;
	add.s64 	%rd44, %rd3, %rd43;
	ld.global.u32 	%r96, [%rd44];
	mul.wide.u32 	%rd45, %r96, 4;
	add.s64 	%rd46, %rd2, %rd45;
	ld.global.u32 	%r97, [%rd46];
	add.s32 	%r98, %r94, %r97;
	add.s32 	%r99, %r306, 2;
	mul.wide.u32 	%rd47, %r99, 4;
	add.s64 	%rd48, %rd3, %rd47;
	ld.global.u32 	%r100, [%rd48];
	mul.wide.u32 	%rd49, %r100, 4;
	add.s64 	%rd50, %rd2, %rd49;
	ld.global.u32 	%r101, [%rd50];
	add.s32 	%r102, %r98, %r101;
	add.s32 	%r103, %r306, 3;
	mul.wide.u32 	%rd51, %r103, 4;
	add.s64 	%rd52, %rd3, %rd51;
	ld.global.u32 	%r104, [%rd52];
	mul.wide.u32 	%rd53, %r104, 4;
	add.s64 	%rd54, %rd2, %rd53;
	ld.global.u32 	%r105, [%rd54];
	add.s32 	%r106, %r102, %r105;
	add.s32 	%r107, %r306, 4;
	mul.wide.u32 	%rd55, %r107, 4;
	add.s64 	%rd56, %rd3, %rd55;
	ld.global.u32 	%r108, [%rd56];
	mul.wide.u32 	%rd57, %r108, 4;
	add.s64 	%rd58, %rd2, %rd57;
	ld.global.u32 	%r109, [%rd58];
	add.s32 	%r110, %r106, %r109;
	add.s32 	%r111, %r306, 5;
	mul.wide.u32 	%rd59, %r111, 4;
	add.s64 	%rd60, %rd3, %rd59;
	ld.global.u32 	%r112, [%rd60];
	mul.wide.u32 	%rd61, %r112, 4;
	add.s64 	%rd62, %rd2, %rd61;
	ld.global.u32 	%r113, [%rd62];
	add.s32 	%r114, %r110, %r113;
	add.s32 	%r115, %r306, 6;
	mul.wide.u32 	%rd63, %r115, 4;
	add.s64 	%rd64, %rd3, %rd63;
	ld.global.u32 	%r116, [%rd64];
	mul.wide.u32 	%rd65, %r116, 4;
	add.s64 	%rd66, %rd2, %rd65;
	ld.global.u32 	%r117, [%rd66];
	add.s32 	%r118, %r114, %r117;
	add.s32 	%r119, %r306, 7;
	mul.wide.u32 	%rd67, %r119, 4;
	add.s64 	%rd68, %rd3, %rd67;
	ld.global.u32 	%r120, [%rd68];
	mul.wide.u32 	%rd69, %r120, 4;
	add.s64 	%rd70, %rd2, %rd69;
	ld.global.u32 	%r121, [%rd70];
	add.s32 	%r122, %r118, %r121;
	mul.wide.u32 	%rd71, %r91, 4;
	add.s64 	%rd72, %rd3, %rd71;
	ld.global.u32 	%r123, [%rd72];
	mul.wide.u32 	%rd73, %r123, 4;
	add.s64 	%rd74, %rd2, %rd73;
	ld.global.u32 	%r124, [%rd74];
	add.s32 	%r125, %r122, %r124;
	shl.b32 	%r126, %r125, 1;
	add.s32 	%r127, %r126, %r70;
	sub.s32 	%r128, %r305, %r127;
	add.s32 	%r305, %r128, 16;
	add.s32 	%r307, %r307, 16;
	add.s32 	%r306, %r306, 16;
	setp.eq.s32 	%p4, %r307, 0;
	@%p4 bra 	$L__BB1_5;
	bra.uni 	$L__BB1_4;
$L__BB1_5:
	setp.eq.s32 	%p5, %r6, 0;
	@%p5 bra 	$L__BB1_14;
	and.b32  	%r13, %r4, 7;
	setp.lt.u32 	%p6, %r6, 8;
	@%p6 bra 	$L__BB1_8;
	add.s32 	%r130, %r294, %r5;
	mul.wide.u32 	%rd75, %r130, 4;
	add.s64 	%rd76, %rd3, %rd75;
	ld.global.u32 	%r131, [%rd76];
	mul.wide.u32 	%rd77, %r131, 4;
	add.s64 	%rd78, %rd2, %rd77;
	ld.global.u32 	%r132, [%rd78];
	add.s32 	%r133, %r130, 1;
	mul.wide.u32 	%rd79, %r133, 4;
	add.s64 	%rd80, %rd3, %rd79;
	ld.global.u32 	%r134, [%rd80];
	mul.wide.u32 	%rd81, %r134, 4;
	add.s64 	%rd82, %rd2, %rd81;
	ld.global.u32 	%r135, [%rd82];
	shl.b32 	%r136, %r135, 1;
	add.s32 	%r137, %r130, 2;
	mul.wide.u32 	%rd83, %r137, 4;
	add.s64 	%rd84, %rd3, %rd83;
	ld.global.u32 	%r138, [%rd84];
	mul.wide.u32 	%rd85, %r138, 4;
	add.s64 	%rd86, %rd2, %rd85;
	ld.global.u32 	%r139, [%rd86];
	add.s32 	%r140, %r132, %r139;
	add.s32 	%r141, %r130, 3;
	mul.wide.u32 	%rd87, %r141, 4;
	add.s64 	%rd88, %rd3, %rd87;
	ld.global.u32 	%r142, [%rd88];
	mul.wide.u32 	%rd89, %r142, 4;
	add.s64 	%rd90, %rd2, %rd89;
	ld.global.u32 	%r143, [%rd90];
	add.s32 	%r144, %r140, %r143;
	add.s32 	%r145, %r130, 4;
	mul.wide.u32 	%rd91, %r145, 4;
	add.s64 	%rd92, %rd3, %rd91;
	ld.global.u32 	%r146, [%rd92];
	mul.wide.u32 	%rd93, %r146, 4;
	add.s64 	%rd94, %rd2, %rd93;
	ld.global.u32 	%r147, [%rd94];
	add.s32 	%r148, %r144, %r147;
	add.s32 	%r149, %r130, 5;
	mul.wide.u32 	%rd95, %r149, 4;
	add.s64 	%rd96, %rd3, %rd95;
	ld.global.u32 	%r150, [%rd96];
	mul.wide.u32 	%rd97, %r150, 4;
	add.s64 	%rd98, %rd2, %rd97;
	ld.global.u32 	%r151, [%rd98];
	add.s32 	%r152, %r148, %r151;
	add.s32 	%r153, %r130, 6;
	mul.wide.u32 	%rd99, %r153, 4;
	add.s64 	%rd100, %rd3, %rd99;
	ld.global.u32 	%r154, [%rd100];
	mul.wide.u32 	%rd101, %r154, 4;
	add.s64 	%rd102, %rd2, %rd101;
	ld.global.u32 	%r155, [%rd102];
	add.s32 	%r156, %r152, %r155;
	add.s32 	%r157, %r130, 7;
	mul.wide.u32 	%rd103, %r157, 4;
	add.s64 	%rd104, %rd3, %rd103;
	ld.global.u32 	%r158, [%rd104];
	mul.wide.u32 	%rd105, %r158, 4;
	add.s64 	%rd106, %rd2, %rd105;
	ld.global.u32 	%r159, [%rd106];
	add.s32 	%r160, %r156, %r159;
	shl.b32 	%r161, %r160, 1;
	add.s32 	%r162, %r161, %r136;
	sub.s32 	%r163, %r305, %r162;
	add.s32 	%r305, %r163, 8;
	add.s32 	%r294, %r294, 8;
$L__BB1_8:
	setp.eq.s32 	%p7, %r13, 0;
	@%p7 bra 	$L__BB1_14;
	and.b32  	%r19, %r4, 3;
	setp.lt.u32 	%p8, %r13, 4;
	@%p8 bra 	$L__BB1_11;
	add.s32 	%r165, %r294, %r5;
	mul.wide.u32 	%rd107, %r165, 4;
	add.s64 	%rd108, %rd3, %rd107;
	ld.global.u32 	%r166, [%rd108];
	mul.wide.u32 	%rd109, %r166, 4;
	add.s64 	%rd110, %rd2, %rd109;
	ld.global.u32 	%r167, [%rd110];
	add.s32 	%r168, %r165, 1;
	mul.wide.u32 	%rd111, %r168, 4;
	add.s64 	%rd112, %rd3, %rd111;
	ld.global.u32 	%r169, [%rd112];
	mul.wide.u32 	%rd113, %r169, 4;
	add.s64 	%rd114, %rd2, %rd113;
	ld.global.u32 	%r170, [%rd114];
	shl.b32 	%r171, %r170, 1;
	add.s32 	%r172, %r165, 2;
	mul.wide.u32 	%rd115, %r172, 4;
	add.s64 	%rd116, %rd3, %rd115;
	ld.global.u32 	%r173, [%rd116];
	mul.wide.u32 	%rd117, %r173, 4;
	add.s64 	%rd118, %rd2, %rd117;
	ld.global.u32 	%r174, [%rd118];
	add.s32 	%r175, %r167, %r174;
	add.s32 	%r176, %r165, 3;
	mul.wide.u32 	%rd119, %r176, 4;
	add.s64 	%rd120, %rd3, %rd119;
	ld.global.u32 	%r177, [%rd120];
	mul.wide.u32 	%rd121, %r177, 4;
	add.s64 	%rd122, %rd2, %rd121;
	ld.global.u32 	%r178, [%rd122];
	add.s32 	%r179, %r175, %r178;
	shl.b32 	%r180, %r179, 1;
	add.s32 	%r181, %r180, %r171;
	sub.s32 	%r182, %r305, %r181;
	add.s32 	%r305, %r182, 4;
	add.s32 	%r294, %r294, 4;
$L__BB1_11:
	setp.eq.s32 	%p9, %r19, 0;
	@%p9 bra 	$L__BB1_14;
	add.s32 	%r303, %r294, %r5;
	neg.s32 	%r302, %r19;
$L__BB1_13:
	.pragma "nounroll";
	mul.wide.u32 	%rd123, %r303, 4;
	add.s64 	%rd124, %rd3, %rd123;
	ld.global.u32 	%r183, [%rd124];
	mul.wide.u32 	%rd125, %r183, 4;
	add.s64 	%rd126, %rd2, %rd125;
	ld.global.u32 	%r184, [%rd126];
	shl.b32 	%r185, %r184, 1;
	sub.s32 	%r186, %r305, %r185;
	add.s32 	%r305, %r186, 1;
	add.s32 	%r303, %r303, 1;
	add.s32 	%r302, %r302, 1;
	setp.ne.s32 	%p10, %r302, 0;
	@%p10 bra 	$L__BB1_13;
$L__BB1_14:
	setp.eq.s32 	%p11, %r4, 0;
	@%p11 bra 	$L__BB1_26;
	mul.lo.s32 	%r34, %r4, %r1;
	add.s32 	%r35, %r305, -1;
	and.b32  	%r36, %r4, 7;
	setp.lt.u32 	%p12, %r4, 8;
	mov.b32 	%r311, 0;
	@%p12 bra 	$L__BB1_18;
	and.b32  	%r311, %r4, -8;
	neg.s32 	%r310, %r311;
	add.s32 	%r309, %r34, 3;
$L__BB1_17:
	.pragma "nounroll";
	add.s32 	%r188, %r309, -3;
	mul.wide.u32 	%rd127, %r188, 4;
	add.s64 	%rd128, %rd3, %rd127;
	ld.global.u32 	%r189, [%rd128];
	mul.wide.u32 	%rd129, %r189, 4;
	add.s64 	%rd130, %rd2, %rd129;
	ld.global.u32 	%r190, [%rd130];
	shl.b32 	%r191, %r190, 1;
	add.s32 	%r192, %r35, %r191;
	setp.lt.s32 	%p13, %r192, 0;
	setp.gt.s32 	%p14, %r192, 0;
	selp.b32 	%r193, 0, %r2, %p14;
	selp.b32 	%r194, 1, %r193, %p13;
	add.s64 	%rd131, %rd1, %rd129;
	st.global.u32 	[%rd131], %r194;
	add.s32 	%r195, %r309, -2;
	mul.wide.u32 	%rd132, %r195, 4;
	add.s64 	%rd133, %rd3, %rd132;
	ld.global.u32 	%r196, [%rd133];
	mul.wide.u32 	%rd134, %r196, 4;
	add.s64 	%rd135, %rd2, %rd134;
	ld.global.u32 	%r197, [%rd135];
	shl.b32 	%r198, %r197, 1;
	add.s32 	%r199, %r35, %r198;
	setp.lt.s32 	%p15, %r199, 0;
	setp.gt.s32 	%p16, %r199, 0;
	selp.b32 	%r200, 0, %r2, %p16;
	selp.b32 	%r201, 1, %r200, %p15;
	add.s64 	%rd136, %rd1, %rd134;
	st.global.u32 	[%rd136], %r201;
	add.s32 	%r202, %r309, -1;
	mul.wide.u32 	%rd137, %r202, 4;
	add.s64 	%rd138, %rd3, %rd137;
	ld.global.u32 	%r203, [%rd138];
	mul.wide.u32 	%rd139, %r203, 4;
	add.s64 	%rd140, %rd2, %rd139;
	ld.global.u32 	%r204, [%rd140];
	shl.b32 	%r205, %r204, 1;
	add.s32 	%r206, %r35, %r205;
	setp.lt.s32 	%p17, %r206, 0;
	setp.gt.s32 	%p18, %r206, 0;
	selp.b32 	%r207, 0, %r2, %p18;
	selp.b32 	%r208, 1, %r207, %p17;
	add.s64 	%rd141, %rd1, %rd139;
	st.global.u32 	[%rd141], %r208;
	add.s32 	%r209, %r309, 4;
	mul.wide.u32 	%rd142, %r309, 4;
	add.s64 	%rd143, %rd3, %rd142;
	ld.global.u32 	%r210, [%rd143];
	mul.wide.u32 	%rd144, %r210, 4;
	add.s64 	%rd145, %rd2, %rd144;
	ld.global.u32 	%r211, [%rd145];
	shl.b32 	%r212, %r211, 1;
	add.s32 	%r213, %r35, %r212;
	setp.lt.s32 	%p19, %r213, 0;
	setp.gt.s32 	%p20, %r213, 0;
	selp.b32 	%r214, 0, %r2, %p20;
	selp.b32 	%r215, 1, %r214, %p19;
	add.s64 	%rd146, %rd1, %rd144;
	st.global.u32 	[%rd146], %r215;
	add.s32 	%r216, %r309, 1;
	mul.wide.u32 	%rd147, %r216, 4;
	add.s64 	%rd148, %rd3, %rd147;
	ld.global.u32 	%r217, [%rd148];
	mul.wide.u32 	%rd149, %r217, 4;
	add.s64 	%rd150, %rd2, %rd149;
	ld.global.u32 	%r218, [%rd150];
	shl.b32 	%r219, %r218, 1;
	add.s32 	%r220, %r35, %r219;
	setp.lt.s32 	%p21, %r220, 0;
	setp.gt.s32 	%p22, %r220, 0;
	selp.b32 	%r221, 0, %r2, %p22;
	selp.b32 	%r222, 1, %r221, %p21;
	add.s64 	%rd151, %rd1, %rd149;
	st.global.u32 	[%rd151], %r222;
	add.s32 	%r223, %r309, 2;
	mul.wide.u32 	%rd152, %r223, 4;
	add.s64 	%rd153, %rd3, %rd152;
	ld.global.u32 	%r224, [%rd153];
	mul.wide.u32 	%rd154, %r224, 4;
	add.s64 	%rd155, %rd2, %rd154;
	ld.global.u32 	%r225, [%rd155];
	shl.b32 	%r226, %r225, 1;
	add.s32 	%r227, %r35, %r226;
	setp.lt.s32 	%p23, %r227, 0;
	setp.gt.s32 	%p24, %r227, 0;
	selp.b32 	%r228, 0, %r2, %p24;
	selp.b32 	%r229, 1, %r228, %p23;
	add.s64 	%rd156, %rd1, %rd154;
	st.global.u32 	[%rd156], %r229;
	add.s32 	%r230, %r309, 3;
	mul.wide.u32 	%rd157, %r230, 4;
	add.s64 	%rd158, %rd3, %rd157;
	ld.global.u32 	%r231, [%rd158];
	mul.wide.u32 	%rd159, %r231, 4;
	add.s64 	%rd160, %rd2, %rd159;
	ld.global.u32 	%r232, [%rd160];
	shl.b32 	%r233, %r232, 1;
	add.s32 	%r234, %r35, %r233;
	setp.lt.s32 	%p25, %r234, 0;
	setp.gt.s32 	%p26, %r234, 0;
	selp.b32 	%r235, 0, %r2, %p26;
	selp.b32 	%r236, 1, %r235, %p25;
	add.s64 	%rd161, %rd1, %rd159;
	st.global.u32 	[%rd161], %r236;
	mul.wide.u32 	%rd162, %r209, 4;
	add.s64 	%rd163, %rd3, %rd162;
	ld.global.u32 	%r237, [%rd163];
	mul.wide.u32 	%rd164, %r237, 4;
	add.s64 	%rd165, %rd2, %rd164;
	ld.global.u32 	%r238, [%rd165];
	shl.b32 	%r239, %r238, 1;
	add.s32 	%r240, %r35, %r239;
	setp.lt.s32 	%p27, %r240, 0;
	setp.gt.s32 	%p28, %r240, 0;
	selp.b32 	%r241, 0, %r2, %p28;
	selp.b32 	%r242, 1, %r241, %p27;
	add.s64 	%rd166, %rd1, %rd164;
	st.global.u32 	[%rd166], %r242;
	add.s32 	%r310, %r310, 8;
	add.s32 	%r309, %r309, 8;
	setp.ne.s32 	%p29, %r310, 0;
	@%p29 bra 	$L__BB1_17;
$L__BB1_18:
	setp.eq.s32 	%p30, %r36, 0;
	@%p30 bra 	$L__BB1_26;
	and.b32  	%r51, %r4, 3;
	setp.lt.u32 	%p31, %r36, 4;
	@%p31 bra 	$L__BB1_21;
	add.s32 	%r243, %r311, %r34;
	mul.wide.u32 	%rd167, %r243, 4;
	add.s64 	%rd168, %rd3, %rd167;
	ld.global.u32 	%r244, [%rd168];
	mul.wide.u32 	%rd169, %r244, 4;
	add.s64 	%rd170, %rd2, %rd169;
	ld.global.u32 	%r245, [%rd170];
	shl.b32 	%r246, %r245, 1;
	add.s32 	%r247, %r35, %r246;
	setp.lt.s32 	%p32, %r247, 0;
	setp.gt.s32 	%p33, %r247, 0;
	selp.b32 	%r248, 0, %r2, %p33;
	selp.b32 	%r249, 1, %r248, %p32;
	add.s64 	%rd171, %rd1, %rd169;
	st.global.u32 	[%rd171], %r249;
	add.s32 	%r250, %r243, 1;
	mul.wide.u32 	%rd172, %r250, 4;
	add.s64 	%rd173, %rd3, %rd172;
	ld.global.u32 	%r251, [%rd173];
	mul.wide.u32 	%rd174, %r251, 4;
	add.s64 	%rd175, %rd2, %rd174;
	ld.global.u32 	%r252, [%rd175];
	shl.b32 	%r253, %r252, 1;
	add.s32 	%r254, %r35, %r253;
	setp.lt.s32 	%p34, %r254, 0;
	setp.gt.s32 	%p35, %r254, 0;
	selp.b32 	%r255, 0, %r2, %p35;
	selp.b32 	%r256, 1, %r255, %p34;
	add.s64 	%rd176, %rd1, %rd174;
	st.global.u32 	[%rd176], %r256;
	add.s32 	%r257, %r243, 2;
	mul.wide.u32 	%rd177, %r257, 4;
	add.s64 	%rd178, %rd3, %rd177;
	ld.global.u32 	%r258, [%rd178];
	mul.wide.u32 	%rd179, %r258, 4;
	add.s64 	%rd180, %rd2, %rd179;
	ld.global.u32 	%r259, [%rd180];
	shl.b32 	%r260, %r259, 1;
	add.s32 	%r261, %r35, %r260;
	setp.lt.s32 	%p36, %r261, 0;
	setp.gt.s32 	%p37, %r261, 0;
	selp.b32 	%r262, 0, %r2, %p37;
	selp.b32 	%r263, 1, %r262, %p36;
	add.s64 	%rd181, %rd1, %rd179;
	st.global.u32 	[%rd181], %r263;
	add.s32 	%r264, %r243, 3;
	mul.wide.u32 	%rd182, %r264, 4;
	add.s64 	%rd183, %rd3, %rd182;
	ld.global.u32 	%r265, [%rd183];
	mul.wide.u32 	%rd184, %r265, 4;
	add.s64 	%rd185, %rd2, %rd184;
	ld.global.u32 	%r266, [%rd185];
	shl.b32 	%r267, %r266, 1;
	add.s32 	%r268, %r35, %r267;
	setp.lt.s32 	%p38, %r268, 0;
	setp.gt.s32 	%p39, %r268, 0;
	selp.b32 	%r269, 0, %r2, %p39;
	selp.b32 	%r270, 1, %r269, %p38;
	add.s64 	%rd186, %rd1, %rd184;
	st.global.u32 	[%rd186], %r270;
	add.s32 	%r311, %r311, 4;
$L__BB1_21:
	setp.eq.s32 	%p40, %r51, 0;
	@%p40 bra 	$L__BB1_26;
	setp.eq.s32 	%p41, %r51, 1;
	@%p41 bra 	$L__BB1_24;
	add.s32 	%r271, %r311, %r34;
	mul.wide.u32 	%rd187, %r271, 4;
	add.s64 	%rd188, %rd3, %rd187;
	ld.global.u32 	%r272, [%rd188];
	mul.wide.u32 	%rd189, %r272, 4;
	add.s64 	%rd190, %rd2, %rd189;
	ld.global.u32 	%r273, [%rd190];
	shl.b32 	%r274, %r273, 1;
	add.s32 	%r275, %r35, %r274;
	setp.lt.s32 	%p42, %r275, 0;
	setp.gt.s32 	%p43, %r275, 0;
	selp.b32 	%r276, 0, %r2, %p43;
	selp.b32 	%r277, 1, %r276, %p42;
	add.s64 	%rd191, %rd1, %rd189;
	st.global.u32 	[%rd191], %r277;
	add.s32 	%r278, %r271, 1;
	mul.wide.u32 	%rd192, %r278, 4;
	add.s64 	%rd193, %rd3, %rd192;
	ld.global.u32 	%r279, [%rd193];
	mul.wide.u32 	%rd194, %r279, 4;
	add.s64 	%rd195, %rd2, %rd194;
	ld.global.u32 	%r280, [%rd195];
	shl.b32 	%r281, %r280, 1;
	add.s32 	%r282, %r35, %r281;
	setp.lt.s32 	%p44, %r282, 0;
	setp.gt.s32 	%p45, %r282, 0;
	selp.b32 	%r283, 0, %r2, %p45;
	selp.b32 	%r284, 1, %r283, %p44;
	add.s64 	%rd196, %rd1, %rd194;
	st.global.u32 	[%rd196], %r284;
	add.s32 	%r311, %r311, 2;
$L__BB1_24:
	and.b32  	%r285, %r4, 1;
	setp.eq.b32 	%p46, %r285, 1;
	not.pred 	%p47, %p46;
	@%p47 bra 	$L__BB1_26;
	add.s32 	%r286, %r311, %r34;
	mul.wide.u32 	%rd197, %r286, 4;
	add.s64 	%rd198, %rd3, %rd197;
	ld.global.u32 	%r287, [%rd198];
	mul.wide.u32 	%rd199, %r287, 4;
	add.s64 	%rd200, %rd2, %rd199;
	ld.global.u32 	%r288, [%rd200];
	shl.b32 	%r289, %r288, 1;
	add.s32 	%r290, %r35, %r289;
	setp.lt.s32 	%p48, %r290, 0;
	setp.gt.s32 	%p49, %r290, 0;
	selp.b32 	%r291, 0, %r2, %p49;
	selp.b32 	%r292, 1, %r291, %p48;
	add.s64 	%rd201, %rd1, %rd199;
	st.global.u32 	[%rd201], %r292;
$L__BB1_26:
	ret;

}
	// .globl	_Z12DataPassGB_2PiS_S_S_iii
.visible .entry _Z12DataPassGB_2PiS_S_S_iii(
	.param .u64 .ptr .align 1 _Z12DataPassGB_2PiS_S_S_iii_param_0,
	.param .u64 .ptr .align 1 _Z12DataPassGB_2PiS_S_S_iii_param_1,
	.param .u64 .ptr .align 1 _Z12DataPassGB_2PiS_S_S_iii_param_2,
	.param .u64 .ptr .align 1 _Z12DataPassGB_2PiS_S_S_iii_param_3,
	.param .u32 _Z12DataPassGB_2PiS_S_S_iii_param_4,
	.param .u32 _Z12DataPassGB_2PiS_S_S_iii_param_5,
	.param .u32 _Z12DataPassGB_2PiS_S_S_iii_param_6
)
{
	.reg .pred 	%p<50>;
	.reg .b32 	%r<316>;
	.reg .b64 	%rd<202>;

	ld.param.u64 	%rd5, [_Z12DataPassGB_2PiS_S_S_iii_param_0];
	ld.param.u64 	%rd6, [_Z12DataPassGB_2PiS_S_S_iii_param_1];
	ld.param.u64 	%rd4, [_Z12DataPassGB_2PiS_S_S_iii_param_2];
	ld.param.u64 	%rd7, [_Z12DataPassGB_2PiS_S_S_iii_param_3];
	ld.param.u32 	%r56, [_Z12DataPassGB_2PiS_S_S_iii_param_4];
	ld.param.u32 	%r57, [_Z12DataPassGB_2PiS_S_S_iii_param_5];
	ld.param.u32 	%r58, [_Z12DataPassGB_2PiS_S_S_iii_param_6];
	cvta.to.global.u64 	%rd1, %rd5;
	cvta.to.global.u64 	%rd2, %rd6;
	cvta.to.global.u64 	%rd3, %rd7;
	mov.u32 	%r59, %tid.x;
	mov.u32 	%r60, %ctaid.x;
	mov.u32 	%r61, %ntid.x;
	mad.lo.s32 	%r1, %r60, %r61, %r59;
	setp.ge.u32 	%p1, %r1, %r56;
	@%p1 bra 	$L__BB2_26;
	cvta.to.global.u64 	%rd8, %rd4;
	mul.wide.u32 	%rd9, %r1, 4;
	add.s64 	%rd10, %rd8, %rd9;
	ld.global.u32 	%r2, [%rd10];
	xor.b32  	%r62, %r2, %r58;
	shl.b32 	%r63, %r62, 1;
	sub.s32 	%r307, 1, %r63;
	div.s32 	%r4, %r57, %r56;
	setp.eq.s32 	%p2, %r4, 0;
	@%p2 bra 	$L__BB2_14;
	mul.lo.s32 	%r5, %r4, %r1;
	and.b32  	%r6, %r4, 15;
	setp.lt.u32 	%p3, %r4, 16;
	mov.b32 	%r296, 0;
	@%p3 bra 	$L__BB2_5;
	and.b32  	%r296, %r4, -16;
	neg.s32 	%r309, %r296;
	add.s32 	%r308, %r5, 7;
$L__BB2_4:
	.pragma "nounroll";
	add.s32 	%r66, %r308, -7;
	mul.wide.u32 	%rd11, %r66, 4;
	add.s64 	%rd12, %rd3, %rd11;
	ld.global.u32 	%r67, [%rd12];
	mul.wide.u32 	%rd13, %r67, 4;
	add.s64 	%rd14, %rd2, %rd13;
	ld.global.u32 	%r68, [%rd14];
	add.s32 	%r69, %r308, -6;
	mul.wide.u32 	%rd15, %r69, 4;
	add.s64 	%rd16, %rd3, %rd15;
	ld.global.u32 	%r70, [%rd16];
	mul.wide.u32 	%rd17, %r70, 4;
	add.s64 	%rd18, %rd2, %rd17;
	ld.global.u32 	%r71, [%rd18];
	shl.b32 	%r72, %r71, 1;
	add.s32 	%r73, %r308, -5;
	mul.wide.u32 	%rd19, %r73, 4;
	add.s64 	%rd20, %rd3, %rd19;
	ld.global.u32 	%r74, [%rd20];
	mul.wide.u32 	%rd21, %r74, 4;
	add.s64 	%rd22, %rd2, %rd21;
	ld.global.u32 	%r75, [%rd22];
	add.s32 	%r76, %r68, %r75;
	add.s32 	%r77, %r308, -4;
	mul.wide.u32 	%rd23, %r77, 4;
	add.s64 	%rd24, %rd3, %rd23;
	ld.global.u32 	%r78, [%rd24];
	mul.wide.u32 	%rd25, %r78, 4;
	add.s64 	%rd26, %rd2, %rd25;
	ld.global.u32 	%r79, [%rd26];
	add.s32 	%r80, %r76, %r79;
	add.s32 	%r81, %r308, -3;
	mul.wide.u32 	%rd27, %r81, 4;
	add.s64 	%rd28, %rd3, %rd27;
	ld.global.u32 	%r82, [%rd28];
	mul.wide.u32 	%rd29, %r82, 4;
	add.s64 	%rd30, %rd2, %rd29;
	ld.global.u32 	%r83, [%rd30];
	add.s32 	%r84, %r80, %r83;
	add.s32 	%r85, %r308, -2;
	mul.wide.u32 	%rd31, %r85, 4;
	add.s64 	%rd32, %rd3, %rd31;
	ld.global.u32 	%r86, [%rd32];
	mul.wide.u32 	%rd33, %r86, 4;
	add.s64 	%rd34, %rd2, %rd33;
	ld.global.u32 	%r87, [%rd34];
	add.s32 	%r88, %r84, %r87;
	add.s32 	%r89, %r308, -1;
	mul.wide.u32 	%rd35, %r89, 4;
	add.s64 	%rd36, %rd3, %rd35;
	ld.global.u32 	%r90, [%rd36];
	mul.wide.u32 	%rd37, %r90, 4;
	add.s64 	%rd38, %rd2, %rd37;
	ld.global.u32 	%r91, [%rd38];
	add.s32 	%r92, %r88, %r91;
	add.s32 	%r93, %r308, 8;
	mul.wide.u32 	%rd39, %r308, 4;
	add.s64 	%rd40, %rd3, %rd39;
	ld.global.u32 	%r94, [%rd40];
	mul.wide.u32 	%rd41, %r94, 4;
	add.s64 	%rd42, %rd2, %rd41;
	ld.global.u32 	%r95, [%rd42];
	add.s32 	%r96, %r92, %r95;
	add.s32 	%r97, %r308, 1;
	mul.wide.u32 	%rd43, %r97, 4;
	add.s64 	%rd44, %rd3, %rd43;
	ld.global.u32 	%r98, [%rd44];
	mul.wide.u32 	%rd45, %r98, 4;
	add.s64 	%rd46, %rd2, %rd45;
	ld.global.u32 	%r99, [%rd46];
	add.s32 	%r100, %r96, %r99;
	add.s32 	%r101, %r308, 2;
	mul.wide.u32 	%rd47, %r101, 4;
	add.s64 	%rd48, %rd3, %rd47;
	ld.global.u32 	%r102, [%rd48];
	mul.wide.u32 	%rd49, %r102, 4;
	add.s64 	%rd50, %rd2, %rd49;
	ld.global.u32 	%r103, [%rd50];
	add.s32 	%r104, %r100, %r103;
	add.s32 	%r105, %r308, 3;
	mul.wide.u32 	%rd51, %r105, 4;
	add.s64 	%rd52, %rd3, %rd51;
	ld.global.u32 	%r106, [%rd52];
	mul.wide.u32 	%rd53, %r106, 4;
	add.s64 	%rd54, %rd2, %rd53;
	ld.global.u32 	%r107, [%rd54];
	add.s32 	%r108, %r104, %r107;
	add.s32 	%r109, %r308, 4;
	mul.wide.u32 	%rd55, %r109, 4;
	add.s64 	%rd56, %rd3, %rd55;
	ld.global.u32 	%r110, [%rd56];
	mul.wide.u32 	%rd57, %r110, 4;
	add.s64 	%rd58, %rd2, %rd57;
	ld.global.u32 	%r111, [%rd58];
	add.s32 	%r112, %r108, %r111;
	add.s32 	%r113, %r308, 5;
	mul.wide.u32 	%rd59, %r113, 4;
	add.s64 	%rd60, %rd3, %rd59;
	ld.global.u32 	%r114, [%rd60];
	mul.wide.u32 	%rd61, %r114, 4;
	add.s64 	%rd62, %rd2, %rd61;
	ld.global.u32 	%r115, [%rd62];
	add.s32 	%r116, %r112, %r115;
	add.s32 	%r117, %r308, 6;
	mul.wide.u32 	%rd63, %r117, 4;
	add.s64 	%rd64, %rd3, %rd63;
	ld.global.u32 	%r118, [%rd64];
	mul.wide.u32 	%rd65, %r118, 4;
	add.s64 	%rd66, %rd2, %rd65;
	ld.global.u32 	%r119, [%rd66];
	add.s32 	%r120, %r116, %r119;
	add.s32 	%r121, %r308, 7;
	mul.wide.u32 	%rd67, %r121, 4;
	add.s64 	%rd68, %rd3, %rd67;
	ld.global.u32 	%r122, [%rd68];
	mul.wide.u32 	%rd69, %r122, 4;
	add.s64 	%rd70, %rd2, %rd69;
	ld.global.u32 	%r123, [%rd70];
	add.s32 	%r124, %r120, %r123;
	mul.wide.u32 	%rd71, %r93, 4;
	add.s64 	%rd72, %rd3, %rd71;
	ld.global.u32 	%r125, [%rd72];
	mul.wide.u32 	%rd73, %r125, 4;
	add.s64 	%rd74, %rd2, %rd73;
	ld.global.u32 	%r126, [%rd74];
	add.s32 	%r127, %r124, %r126;
	shl.b32 	%r128, %r127, 1;
	add.s32 	%r129, %r128, %r72;
	sub.s32 	%r130, %r307, %r129;
	add.s32 	%r307, %r130, 16;
	add.s32 	%r309, %r309, 16;
	add.s32 	%r308, %r308, 16;
	setp.eq.s32 	%p4, %r309, 0;
	@%p4 bra 	$L__BB2_5;
	bra.uni 	$L__BB2_4;
$L__BB2_5:
	setp.eq.s32 	%p5, %r6, 0;
	@%p5 bra 	$L__BB2_14;
	and.b32  	%r13, %r4, 7;
	setp.lt.u32 	%p6, %r6, 8;
	@%p6 bra 	$L__BB2_8;
	add.s32 	%r132, %r296, %r5;
	mul.wide.u32 	%rd75, %r132, 4;
	add.s64 	%rd76, %rd3, %rd75;
	ld.global.u32 	%r133, [%rd76];
	mul.wide.u32 	%rd77, %r133, 4;
	add.s64 	%rd78, %rd2, %rd77;
	ld.global.u32 	%r134, [%rd78];
	add.s32 	%r135, %r132, 1;
	mul.wide.u32 	%rd79, %r135, 4;
	add.s64 	%rd80, %rd3, %rd79;
	ld.global.u32 	%r136, [%rd80];
	mul.wide.u32 	%rd81, %r136, 4;
	add.s64 	%rd82, %rd2, %rd81;
	ld.global.u32 	%r137, [%rd82];
	shl.b32 	%r138, %r137, 1;
	add.s32 	%r139, %r132, 2;
	mul.wide.u32 	%rd83, %r139, 4;
	add.s64 	%rd84, %rd3, %rd83;
	ld.global.u32 	%r140, [%rd84];
	mul.wide.u32 	%rd85, %r140, 4;
	add.s64 	%rd86, %rd2, %rd85;
	ld.global.u32 	%r141, [%rd86];
	add.s32 	%r142, %r134, %r141;
	add.s32 	%r143, %r132, 3;
	mul.wide.u32 	%rd87, %r143, 4;
	add.s64 	%rd88, %rd3, %rd87;
	ld.global.u32 	%r144, [%rd88];
	mul.wide.u32 	%rd89, %r144, 4;
	add.s64 	%rd90, %rd2, %rd89;
	ld.global.u32 	%r145, [%rd90];
	add.s32 	%r146, %r142, %r145;
	add.s32 	%r147, %r132, 4;
	mul.wide.u32 	%rd91, %r147, 4;
	add.s64 	%rd92, %rd3, %rd91;
	ld.global.u32 	%r148, [%rd92];
	mul.wide.u32 	%rd93, %r148, 4;
	add.s64 	%rd94, %rd2, %rd93;
	ld.global.u32 	%r149, [%rd94];
	add.s32 	%r150, %r146, %r149;
	add.s32 	%r151, %r132, 5;
	mul.wide.u32 	%rd95, %r151, 4;
	add.s64 	%rd96, %rd3, %rd95;
	ld.global.u32 	%r152, [%rd96];
	mul.wide.u32 	%rd97, %r152, 4;
	add.s64 	%rd98, %rd2, %rd97;
	ld.global.u32 	%r153, [%rd98];
	add.s32 	%r154, %r150, %r153;
	add.s32 	%r155, %r132, 6;
	mul.wide.u32 	%rd99, %r155, 4;
	add.s64 	%rd100, %rd3, %rd99;
	ld.global.u32 	%r156, [%rd100];
	mul.wide.u32 	%rd101, %r156, 4;
	add.s64 	%rd102, %rd2, %rd101;
	ld.global.u32 	%r157, [%rd102];
	add.s32 	%r158, %r154, %r157;
	add.s32 	%r159, %r132, 7;
	mul.wide.u32 	%rd103, %r159, 4;
	add.s64 	%rd104, %rd3, %rd103;
	ld.global.u32 	%r160, [%rd104];
	mul.wide.u32 	%rd105, %r160, 4;
	add.s64 	%rd106, %rd2, %rd105;
	ld.global.u32 	%r161, [%rd106];
	add.s32 	%r162, %r158, %r161;
	shl.b32 	%r163, %r162, 1;
	add.s32 	%r164, %r163, %r138;
	sub.s32 	%r165, %r307, %r164;
	add.s32 	%r307, %r165, 8;
	add.s32 	%r296, %r296, 8;
$L__BB2_8:
	setp.eq.s32 	%p7, %r13, 0;
	@%p7 bra 	$L__BB2_14;
	and.b32  	%r19, %r4, 3;
	setp.lt.u32 	%p8, %r13, 4;
	@%p8 bra 	$L__BB2_11;
	add.s32 	%r167, %r296, %r5;
	mul.wide.u32 	%rd107, %r167, 4;
	add.s64 	%rd108, %rd3, %rd107;
	ld.global.u32 	%r168, [%rd108];
	mul.wide.u32 	%rd109, %r168, 4;
	add.s64 	%rd110, %rd2, %rd109;
	ld.global.u32 	%r169, [%rd110];
	add.s32 	%r170, %r167, 1;
	mul.wide.u32 	%rd111, %r170, 4;
	add.s64 	%rd112, %rd3, %rd111;
	ld.global.u32 	%r171, [%rd112];
	mul.wide.u32 	%rd113, %r171, 4;
	add.s64 	%rd114, %rd2, %rd113;
	ld.global.u32 	%r172, [%rd114];
	shl.b32 	%r173, %r172, 1;
	add.s32 	%r174, %r167, 2;
	mul.wide.u32 	%rd115, %r174, 4;
	add.s64 	%rd116, %rd3, %rd115;
	ld.global.u32 	%r175, [%rd116];
	mul.wide.u32 	%rd117, %r175, 4;
	add.s64 	%rd118, %rd2, %rd117;
	ld.global.u32 	%r176, [%rd118];
	add.s32 	%r177, %r169, %r176;
	add.s32 	%r178, %r167, 3;
	mul.wide.u32 	%rd119, %r178, 4;
	add.s64 	%rd120, %rd3, %rd119;
	ld.global.u32 	%r179, [%rd120];
	mul.wide.u32 	%rd121, %r179, 4;
	add.s64 	%rd122, %rd2, %rd121;
	ld.global.u32 	%r180, [%rd122];
	add.s32 	%r181, %r177, %r180;
	shl.b32 	%r182, %r181, 1;
	add.s32 	%r183, %r182, %r173;
	sub.s32 	%r184, %r307, %r183;
	add.s32 	%r307, %r184, 4;
	add.s32 	%r296, %r296, 4;
$L__BB2_11:
	setp.eq.s32 	%p9, %r19, 0;
	@%p9 bra 	$L__BB2_14;
	add.s32 	%r305, %r296, %r5;
	neg.s32 	%r304, %r19;
$L__BB2_13:
	.pragma "nounroll";
	mul.wide.u32 	%rd123, %r305, 4;
	add.s64 	%rd124, %rd3, %rd123;
	ld.global.u32 	%r185, [%rd124];
	mul.wide.u32 	%rd125, %r185, 4;
	add.s64 	%rd126, %rd2, %rd125;
	ld.global.u32 	%r186, [%rd126];
	shl.b32 	%r187, %r186, 1;
	sub.s32 	%r188, %r307, %r187;
	add.s32 	%r307, %r188, 1;
	add.s32 	%r305, %r305, 1;
	add.s32 	%r304, %r304, 1;
	setp.ne.s32 	%p10, %r304, 0;
	@%p10 bra 	$L__BB2_13;
$L__BB2_14:
	setp.eq.s32 	%p11, %r4, 0;
	@%p11 bra 	$L__BB2_26;
	mul.lo.s32 	%r34, %r4, %r1;
	add.s32 	%r35, %r307, -1;
	and.b32  	%r36, %r4, 7;
	setp.lt.u32 	%p12, %r4, 8;
	mov.b32 	%r313, 0;
	@%p12 bra 	$L__BB2_18;
	and.b32  	%r313, %r4, -8;
	neg.s32 	%r312, %r313;
	add.s32 	%r311, %r34, 3;
$L__BB2_17:
	.pragma "nounroll";
	add.s32 	%r190, %r311, -3;
	mul.wide.u32 	%rd127, %r190, 4;
	add.s64 	%rd128, %rd3, %rd127;
	ld.global.u32 	%r191, [%rd128];
	mul.wide.u32 	%rd129, %r191, 4;
	add.s64 	%rd130, %rd2, %rd129;
	ld.global.u32 	%r192, [%rd130];
	shl.b32 	%r193, %r192, 1;
	add.s32 	%r194, %r35, %r193;
	setp.lt.s32 	%p13, %r194, 0;
	setp.gt.s32 	%p14, %r194, 0;
	selp.b32 	%r195, 0, %r2, %p14;
	selp.b32 	%r196, 1, %r195, %p13;
	add.s64 	%rd131, %rd1, %rd129;
	st.global.u32 	[%rd131], %r196;
	add.s32 	%r197, %r311, -2;
	mul.wide.u32 	%rd132, %r197, 4;
	add.s64 	%rd133, %rd3, %rd132;
	ld.global.u32 	%r198, [%rd133];
	mul.wide.u32 	%rd134, %r198, 4;
	add.s64 	%rd135, %rd2, %rd134;
	ld.global.u32 	%r199, [%rd135];
	shl.b32 	%r200, %r199, 1;
	add.s32 	%r201, %r35, %r200;
	setp.lt.s32 	%p15, %r201, 0;
	setp.gt.s32 	%p16, %r201, 0;
	selp.b32 	%r202, 0, %r2, %p16;
	selp.b32 	%r203, 1, %r202, %p15;
	add.s64 	%rd136, %rd1, %rd134;
	st.global.u32 	[%rd136], %r203;
	add.s32 	%r204, %r311, -1;
	mul.wide.u32 	%rd137, %r204, 4;
	add.s64 	%rd138, %rd3, %rd137;
	ld.global.u32 	%r205, [%rd138];
	mul.wide.u32 	%rd139, %r205, 4;
	add.s64 	%rd140, %rd2, %rd139;
	ld.global.u32 	%r206, [%rd140];
	shl.b32 	%r207, %r206, 1;
	add.s32 	%r208, %r35, %r207;
	setp.lt.s32 	%p17, %r208, 0;
	setp.gt.s32 	%p18, %r208, 0;
	selp.b32 	%r209, 0, %r2, %p18;
	selp.b32 	%r210, 1, %r209, %p17;
	add.s64 	%rd141, %rd1, %rd139;
	st.global.u32 	[%rd141], %r210;
	add.s32 	%r211, %r311, 4;
	mul.wide.u32 	%rd142, %r311, 4;
	add.s64 	%rd143, %rd3, %rd142;
	ld.global.u32 	%r212, [%rd143];
	mul.wide.u32 	%rd144, %r212, 4;
	add.s64 	%rd145, %rd2, %rd144;
	ld.global.u32 	%r213, [%rd145];
	shl.b32 	%r214, %r213, 1;
	add.s32 	%r215, %r35, %r214;
	setp.lt.s32 	%p19, %r215, 0;
	setp.gt.s32 	%p20, %r215, 0;
	selp.b32 	%r216, 0, %r2, %p20;
	selp.b32 	%r217, 1, %r216, %p19;
	add.s64 	%rd146, %rd1, %rd144;
	st.global.u32 	[%rd146], %r217;
	add.s32 	%r218, %r311, 1;
	mul.wide.u32 	%rd147, %r218, 4;
	add.s64 	%rd148, %rd3, %rd147;
	ld.global.u32 	%r219, [%rd148];
	mul.wide.u32 	%rd149, %r219, 4;
	add.s64 	%rd150, %rd2, %rd149;
	ld.global.u32 	%r220, [%rd150];
	shl.b32 	%r221, %r220, 1;
	add.s32 	%r222, %r35, %r221;
	setp.lt.s32 	%p21, %r222, 0;
	setp.gt.s32 	%p22, %r222, 0;
	selp.b32 	%r223, 0, %r2, %p22;
	selp.b32 	%r224, 1, %r223, %p21;
	add.s64 	%rd151, %rd1, %rd149;
	st.global.u32 	[%rd151], %r224;
	add.s32 	%r225, %r311, 2;
	mul.wide.u32 	%rd152, %r225, 4;
	add.s64 	%rd153, %rd3, %rd152;
	ld.global.u32 	%r226, [%rd153];
	mul.wide.u32 	%rd154, %r226, 4;
	add.s64 	%rd155, %rd2, %rd154;
	ld.global.u32 	%r227, [%rd155];
	shl.b32 	%r228, %r227, 1;
	add.s32 	%r229, %r35, %r228;
	setp.lt.s32 	%p23, %r229, 0;
	setp.gt.s32 	%p24, %r229, 0;
	selp.b32 	%r230, 0, %r2, %p24;
	selp.b32 	%r231, 1, %r230, %p23;
	add.s64 	%rd156, %rd1, %rd154;
	st.global.u32 	[%rd156], %r231;
	add.s32 	%r232, %r311, 3;
	mul.wide.u32 	%rd157, %r232, 4;
	add.s64 	%rd158, %rd3, %rd157;
	ld.global.u32 	%r233, [%rd158];
	mul.wide.u32 	%rd159, %r233, 4;
	add.s64 	%rd160, %rd2, %rd159;
	ld.global.u32 	%r234, [%rd160];
	shl.b32 	%r235, %r234, 1;
	add.s32 	%r236, %r35, %r235;
	setp.lt.s32 	%p25, %r236, 0;
	setp.gt.s32 	%p26, %r236, 0;
	selp.b32 	%r237, 0, %r2, %p26;
	selp.b32 	%r238, 1, %r237, %p25;
	add.s64 	%rd161, %rd1, %rd159;
	st.global.u32 	[%rd161], %r238;
	mul.wide.u32 	%rd162, %r211, 4;
	add.s64 	%rd163, %rd3, %rd162;
	ld.global.u32 	%r239, [%rd163];
	mul.wide.u32 	%rd164, %r239, 4;
	add.s64 	%rd165, %rd2, %rd164;
	ld.global.u32 	%r240, [%rd165];
	shl.b32 	%r241, %r240, 1;
	add.s32 	%r242, %r35, %r241;
	setp.lt.s32 	%p27, %r242, 0;
	setp.gt.s32 	%p28, %r242, 0;
	selp.b32 	%r243, 0, %r2, %p28;
	selp.b32 	%r244, 1, %r243, %p27;
	add.s64 	%rd166, %rd1, %rd164;
	st.global.u32 	[%rd166], %r244;
	add.s32 	%r312, %r312, 8;
	add.s32 	%r311, %r311, 8;
	setp.ne.s32 	%p29, %r312, 0;
	@%p29 bra 	$L__BB2_17;
$L__BB2_18:
	setp.eq.s32 	%p30, %r36, 0;
	@%p30 bra 	$L__BB2_26;
	and.b32  	%r51, %r4, 3;
	setp.lt.u32 	%p31, %r36, 4;
	@%p31 bra 	$L__BB2_21;
	add.s32 	%r245, %r313, %r34;
	mul.wide.u32 	%rd167, %r245, 4;
	add.s64 	%rd168, %rd3, %rd167;
	ld.global.u32 	%r246, [%rd168];
	mul.wide.u32 	%rd169, %r246, 4;
	add.s64 	%rd170, %rd2, %rd169;
	ld.global.u32 	%r247, [%rd170];
	shl.b32 	%r248, %r247, 1;
	add.s32 	%r249, %r35, %r248;
	setp.lt.s32 	%p32, %r249, 0;
	setp.gt.s32 	%p33, %r249, 0;
	selp.b32 	%r250, 0, %r2, %p33;
	selp.b32 	%r251, 1, %r250, %p32;
	add.s64 	%rd171, %rd1, %rd169;
	st.global.u32 	[%rd171], %r251;
	add.s32 	%r252, %r245, 1;
	mul.wide.u32 	%rd172, %r252, 4;
	add.s64 	%rd173, %rd3, %rd172;
	ld.global.u32 	%r253, [%rd173];
	mul.wide.u32 	%rd174, %r253, 4;
	add.s64 	%rd175, %rd2, %rd174;
	ld.global.u32 	%r254, [%rd175];
	shl.b32 	%r255, %r254, 1;
	add.s32 	%r256, %r35, %r255;
	setp.lt.s32 	%p34, %r256, 0;
	setp.gt.s32 	%p35, %r256, 0;
	selp.b32 	%r257, 0, %r2, %p35;
	selp.b32 	%r258, 1, %r257, %p34;
	add.s64 	%rd176, %rd1, %rd174;
	st.global.u32 	[%rd176], %r258;
	add.s32 	%r259, %r245, 2;
	mul.wide.u32 	%rd177, %r259, 4;
	add.s64 	%rd178, %rd3, %rd177;
	ld.global.u32 	%r260, [%rd178];
	mul.wide.u32 	%rd179, %r260, 4;
	add.s64 	%rd180, %rd2, %rd179;
	ld.global.u32 	%r261, [%rd180];
	shl.b32 	%r262, %r261, 1;
	add.s32 	%r263, %r35, %r262;
	setp.lt.s32 	%p36, %r263, 0;
	setp.gt.s32 	%p37, %r263, 0;
	selp.b32 	%r264, 0, %r2, %p37;
	selp.b32 	%r265, 1, %r264, %p36;
	add.s64 	%rd181, %rd1, %rd179;
	st.global.u32 	[%rd181], %r265;
	add.s32 	%r266, %r245, 3;
	mul.wide.u32 	%rd182, %r266, 4;
	add.s64 	%rd183, %rd3, %rd182;
	ld.global.u32 	%r267, [%rd183];
	mul.wide.u32 	%rd184, %r267, 4;
	add.s64 	%rd185, %rd2, %rd184;
	ld.global.u32 	%r268, [%rd185];
	shl.b32 	%r269, %r268, 1;
	add.s32 	%r270, %r35, %r269;
	setp.lt.s32 	%p38, %r270, 0;
	setp.gt.s32 	%p39, %r270, 0;
	selp.b32 	%r271, 0, %r2, %p39;
	selp.b32 	%r272, 1, %r271, %p38;
	add.s64 	%rd186, %rd1, %rd184;
	st.global.u32 	[%rd186], %r272;
	add.s32 	%r313, %r313, 4;
$L__BB2_21:
	setp.eq.s32 	%p40, %r51, 0;
	@%p40 bra 	$L__BB2_26;
	setp.eq.s32 	%p41, %r51, 1;
	@%p41 bra 	$L__BB2_24;
	add.s32 	%r273, %r313, %r34;
	mul.wide.u32 	%rd187, %r273, 4;
	add.s64 	%rd188, %rd3, %rd187;
	ld.global.u32 	%r274, [%rd188];
	mul.wide.u32 	%rd189, %r274, 4;
	add.s64 	%rd190, %rd2, %rd189;
	ld.global.u32 	%r275, [%rd190];
	shl.b32 	%r276, %r275, 1;
	add.s32 	%r277, %r35, %r276;
	setp.lt.s32 	%p42, %r277, 0;
	setp.gt.s32 	%p43, %r277, 0;
	selp.b32 	%r278, 0, %r2, %p43;
	selp.b32 	%r279, 1, %r278, %p42;
	add.s64 	%rd191, %rd1, %rd189;
	st.global.u32 	[%rd191], %r279;
	add.s32 	%r280, %r273, 1;
	mul.wide.u32 	%rd192, %r280, 4;
	add.s64 	%rd193, %rd3, %rd192;
	ld.global.u32 	%r281, [%rd193];
	mul.wide.u32 	%rd194, %r281, 4;
	add.s64 	%rd195, %rd2, %rd194;
	ld.global.u32 	%r282, [%rd195];
	shl.b32 	%r283, %r282, 1;
	add.s32 	%r284, %r35, %r283;
	setp.lt.s32 	%p44, %r284, 0;
	setp.gt.s32 	%p45, %r284, 0;
	selp.b32 	%r285, 0, %r2, %p45;
	selp.b32 	%r286, 1, %r285, %p44;
	add.s64 	%rd196, %rd1, %rd194;
	st.global.u32 	[%rd196], %r286;
	add.s32 	%r313, %r313, 2;
$L__BB2_24:
	and.b32  	%r287, %r4, 1;
	setp.eq.b32 	%p46, %r287, 1;
	not.pred 	%p47, %p46;
	@%p47 bra 	$L__BB2_26;
	add.s32 	%r288, %r313, %r34;
	mul.wide.u32 	%rd197, %r288, 4;
	add.s64 	%rd198, %rd3, %rd197;
	ld.global.u32 	%r289, [%rd198];
	mul.wide.u32 	%rd199, %r289, 4;
	add.s64 	%rd200, %rd2, %rd199;
	ld.global.u32 	%r290, [%rd200];
	shl.b32 	%r291, %r290, 1;
	add.s32 	%r292, %r35, %r291;
	setp.lt.s32 	%p48, %r292, 0;
	setp.gt.s32 	%p49, %r292, 0;
	selp.b32 	%r293, 0, %r2, %p49;
	selp.b32 	%r294, 1, %r293, %p48;
	add.s64 	%rd201, %rd1, %rd199;
	st.global.u32 	[%rd201], %r294;
$L__BB2_26:
	ret;

}
	// .globl	_Z11CheckPassGBPiS_ii
.visible .entry _Z11CheckPassGBPiS_ii(
	.param .u64 .ptr .align 1 _Z11CheckPassGBPiS_ii_param_0,
	.param .u64 .ptr .align 1 _Z11CheckPassGBPiS_ii_param_1,
	.param .u32 _Z11CheckPassGBPiS_ii_param_2,
	.param .u32 _Z11CheckPassGBPiS_ii_param_3
)
{
	.reg .pred 	%p<20>;
	.reg .b32 	%r<261>;
	.reg .b64 	%rd<150>;

	ld.param.u64 	%rd3, [_Z11CheckPassGBPiS_ii_param_0];
	ld.param.u64 	%rd4, [_Z11CheckPassGBPiS_ii_param_1];
	ld.param.u32 	%r60, [_Z11CheckPassGBPiS_ii_param_2];
	ld.param.u32 	%r61, [_Z11CheckPassGBPiS_ii_param_3];
	cvta.to.global.u64 	%rd1, %rd3;
	cvta.to.global.u64 	%rd2, %rd4;
	mov.u32 	%r62, %tid.x;
	mov.u32 	%r63, %ctaid.x;
	mov.u32 	%r64, %ntid.x;
	mad.lo.s32 	%r1, %r63, %r64, %r62;
	setp.ge.u32 	%p1, %r1, %r60;
	@%p1 bra 	$L__BB3_27;
	div.s32 	%r2, %r61, %r60;
	setp.eq.s32 	%p2, %r2, 0;
	mov.b32 	%r250, 0;
	@%p2 bra 	$L__BB3_14;
	mul.lo.s32 	%r3, %r2, %r1;
	and.b32  	%r4, %r2, 15;
	setp.lt.u32 	%p3, %r2, 16;
	mov.b32 	%r239, 0;
	mov.u32 	%r250, %r239;
	@%p3 bra 	$L__BB3_5;
	and.b32  	%r239, %r2, -16;
	neg.s32 	%r252, %r239;
	add.s32 	%r251, %r3, 7;
	mov.b32 	%r250, 0;
$L__BB3_4:
	.pragma "nounroll";
	add.s32 	%r69, %r251, -7;
	mul.wide.u32 	%rd5, %r69, 4;
	add.s64 	%rd6, %rd2, %rd5;
	ld.global.u32 	%r70, [%rd6];
	xor.b32  	%r71, %r70, %r250;
	add.s32 	%r72, %r251, -6;
	mul.wide.u32 	%rd7, %r72, 4;
	add.s64 	%rd8, %rd2, %rd7;
	ld.global.u32 	%r73, [%rd8];
	xor.b32  	%r74, %r73, %r71;
	add.s32 	%r75, %r251, -5;
	mul.wide.u32 	%rd9, %r75, 4;
	add.s64 	%rd10, %rd2, %rd9;
	ld.global.u32 	%r76, [%rd10];
	xor.b32  	%r77, %r76, %r74;
	add.s32 	%r78, %r251, -4;
	mul.wide.u32 	%rd11, %r78, 4;
	add.s64 	%rd12, %rd2, %rd11;
	ld.global.u32 	%r79, [%rd12];
	xor.b32  	%r80, %r79, %r77;
	add.s32 	%r81, %r251, -3;
	mul.wide.u32 	%rd13, %r81, 4;
	add.s64 	%rd14, %rd2, %rd13;
	ld.global.u32 	%r82, [%rd14];
	xor.b32  	%r83, %r82, %r80;
	add.s32 	%r84, %r251, -2;
	mul.wide.u32 	%rd15, %r84, 4;
	add.s64 	%rd16, %rd2, %rd15;
	ld.global.u32 	%r85, [%rd16];
	xor.b32  	%r86, %r85, %r83;
	add.s32 	%r87, %r251, -1;
	mul.wide.u32 	%rd17, %r87, 4;
	add.s64 	%rd18, %rd2, %rd17;
	ld.global.u32 	%r88, [%rd18];
	xor.b32  	%r89, %r88, %r86;
	add.s32 	%r90, %r251, 8;
	mul.wide.u32 	%rd19, %r251, 4;
	add.s64 	%rd20, %rd2, %rd19;
	ld.global.u32 	%r91, [%rd20];
	xor.b32  	%r92, %r91, %r89;
	add.s32 	%r93, %r251, 1;
	mul.wide.u32 	%rd21, %r93, 4;
	add.s64 	%rd22, %rd2, %rd21;
	ld.global.u32 	%r94, [%rd22];
	xor.b32  	%r95, %r94, %r92;
	add.s32 	%r96, %r251, 2;
	mul.wide.u32 	%rd23, %r96, 4;
	add.s64 	%rd24, %rd2, %rd23;
	ld.global.u32 	%r97, [%rd24];
	xor.b32  	%r98, %r97, %r95;
	add.s32 	%r99, %r251, 3;
	mul.wide.u32 	%rd25, %r99, 4;
	add.s64 	%rd26, %rd2, %rd25;
	ld.global.u32 	%r100, [%rd26];
	xor.b32  	%r101, %r100, %r98;
	add.s32 	%r102, %r251, 4;
	mul.wide.u32 	%rd27, %r102, 4;
	add.s64 	%rd28, %rd2, %rd27;
	ld.global.u32 	%r103, [%rd28];
	xor.b32  	%r104, %r103, %r101;
	add.s32 	%r105, %r251, 5;
	mul.wide.u32 	%rd29, %r105, 4;
	add.s64 	%rd30, %rd2, %rd29;
	ld.global.u32 	%r106, [%rd30];
	xor.b32  	%r107, %r106, %r104;
	add.s32 	%r108, %r251, 6;
	mul.wide.u32 	%rd31, %r108, 4;
	add.s64 	%rd32, %rd2, %rd31;
	ld.global.u32 	%r109, [%rd32];
	xor.b32  	%r110, %r109, %r107;
	add.s32 	%r111, %r251, 7;
	mul.wide.u32 	%rd33, %r111, 4;
	add.s64 	%rd34, %rd2, %rd33;
	ld.global.u32 	%r112, [%rd34];
	xor.b32  	%r113, %r112, %r110;
	mul.wide.u32 	%rd35, %r90, 4;
	add.s64 	%rd36, %rd2, %rd35;
	ld.global.u32 	%r114, [%rd36];
	xor.b32  	%r250, %r114, %r113;
	add.s32 	%r252, %r252, 16;
	add.s32 	%r251, %r251, 16;
	setp.eq.s32 	%p4, %r252, 0;
	@%p4 bra 	$L__BB3_5;
	bra.uni 	$L__BB3_4;
$L__BB3_5:
	setp.eq.s32 	%p5, %r4, 0;
	@%p5 bra 	$L__BB3_14;
	and.b32  	%r11, %r2, 7;
	setp.lt.u32 	%p6, %r4, 8;
	@%p6 bra 	$L__BB3_8;
	add.s32 	%r116, %r239, %r3;
	mul.wide.u32 	%rd37, %r116, 4;
	add.s64 	%rd38, %rd2, %rd37;
	ld.global.u32 	%r117, [%rd38];
	add.s32 	%r118, %r116, 1;
	mul.wide.u32 	%rd39, %r118, 4;
	add.s64 	%rd40, %rd2, %rd39;
	ld.global.u32 	%r119, [%rd40];
	xor.b32  	%r120, %r117, %r119;
	add.s32 	%r121, %r116, 2;
	mul.wide.u32 	%rd41, %r121, 4;
	add.s64 	%rd42, %rd2, %rd41;
	ld.global.u32 	%r122, [%rd42];
	xor.b32  	%r123, %r120, %r122;
	add.s32 	%r124, %r116, 3;
	mul.wide.u32 	%rd43, %r124, 4;
	add.s64 	%rd44, %rd2, %rd43;
	ld.global.u32 	%r125, [%rd44];
	xor.b32  	%r126, %r123, %r125;
	add.s32 	%r127, %r116, 4;
	mul.wide.u32 	%rd45, %r127, 4;
	add.s64 	%rd46, %rd2, %rd45;
	ld.global.u32 	%r128, [%rd46];
	xor.b32  	%r129, %r126, %r128;
	add.s32 	%r130, %r116, 5;
	mul.wide.u32 	%rd47, %r130, 4;
	add.s64 	%rd48, %rd2, %rd47;
	ld.global.u32 	%r131, [%rd48];
	xor.b32  	%r132, %r129, %r131;
	add.s32 	%r133, %r116, 6;
	mul.wide.u32 	%rd49, %r133, 4;
	add.s64 	%rd50, %rd2, %rd49;
	ld.global.u32 	%r134, [%rd50];
	xor.b32  	%r135, %r132, %r134;
	add.s32 	%r136, %r116, 7;
	mul.wide.u32 	%rd51, %r136, 4;
	add.s64 	%rd52, %rd2, %rd51;
	ld.global.u32 	%r137, [%rd52];
	xor.b32  	%r138, %r135, %r137;
	xor.b32  	%r250, %r138, %r250;
	add.s32 	%r239, %r239, 8;
$L__BB3_8:
	setp.eq.s32 	%p7, %r11, 0;
	@%p7 bra 	$L__BB3_14;
	and.b32  	%r17, %r2, 3;
	setp.lt.u32 	%p8, %r11, 4;
	@%p8 bra 	$L__BB3_11;
	add.s32 	%r140, %r239, %r3;
	mul.wide.u32 	%rd53, %r140, 4;
	add.s64 	%rd54, %rd2, %rd53;
	ld.global.u32 	%r141, [%rd54];
	add.s32 	%r142, %r140, 1;
	mul.wide.u32 	%rd55, %r142, 4;
	add.s64 	%rd56, %rd2, %rd55;
	ld.global.u32 	%r143, [%rd56];
	xor.b32  	%r144, %r141, %r143;
	add.s32 	%r145, %r140, 2;
	mul.wide.u32 	%rd57, %r145, 4;
	add.s64 	%rd58, %rd2, %rd57;
	ld.global.u32 	%r146, [%rd58];
	xor.b32  	%r147, %r144, %r146;
	add.s32 	%r148, %r140, 3;
	mul.wide.u32 	%rd59, %r148, 4;
	add.s64 	%rd60, %rd2, %rd59;
	ld.global.u32 	%r149, [%rd60];
	xor.b32  	%r150, %r147, %r149;
	xor.b32  	%r250, %r150, %r250;
	add.s32 	%r239, %r239, 4;
$L__BB3_11:
	setp.eq.s32 	%p9, %r17, 0;
	@%p9 bra 	$L__BB3_14;
	add.s32 	%r248, %r239, %r3;
	neg.s32 	%r247, %r17;
$L__BB3_13:
	.pragma "nounroll";
	mul.wide.u32 	%rd61, %r248, 4;
	add.s64 	%rd62, %rd2, %rd61;
	ld.global.u32 	%r151, [%rd62];
	xor.b32  	%r250, %r151, %r250;
	add.s32 	%r248, %r248, 1;
	add.s32 	%r247, %r247, 1;
	setp.ne.s32 	%p10, %r247, 0;
	@%p10 bra 	$L__BB3_13;
$L__BB3_14:
	setp.eq.s32 	%p11, %r2, 0;
	@%p11 bra 	$L__BB3_27;
	mul.lo.s32 	%r32, %r2, %r1;
	and.b32  	%r33, %r2, 15;
	setp.lt.u32 	%p12, %r2, 16;
	mov.b32 	%r256, 0;
	@%p12 bra 	$L__BB3_18;
	and.b32  	%r256, %r2, -16;
	neg.s32 	%r255, %r256;
	add.s32 	%r254, %r32, 7;
$L__BB3_17:
	.pragma "nounroll";
	add.s32 	%r153, %r254, -7;
	mul.wide.u32 	%rd63, %r153, 4;
	add.s64 	%rd64, %rd2, %rd63;
	ld.global.u32 	%r154, [%rd64];
	xor.b32  	%r155, %r154, %r250;
	add.s64 	%rd65, %rd1, %rd63;
	st.global.u32 	[%rd65], %r155;
	add.s32 	%r156, %r254, -6;
	mul.wide.u32 	%rd66, %r156, 4;
	add.s64 	%rd67, %rd2, %rd66;
	ld.global.u32 	%r157, [%rd67];
	xor.b32  	%r158, %r157, %r250;
	add.s64 	%rd68, %rd1, %rd66;
	st.global.u32 	[%rd68], %r158;
	add.s32 	%r159, %r254, -5;
	mul.wide.u32 	%rd69, %r159, 4;
	add.s64 	%rd70, %rd2, %rd69;
	ld.global.u32 	%r160, [%rd70];
	xor.b32  	%r161, %r160, %r250;
	add.s64 	%rd71, %rd1, %rd69;
	st.global.u32 	[%rd71], %r161;
	add.s32 	%r162, %r254, -4;
	mul.wide.u32 	%rd72, %r162, 4;
	add.s64 	%rd73, %rd2, %rd72;
	ld.global.u32 	%r163, [%rd73];
	xor.b32  	%r164, %r163, %r250;
	add.s64 	%rd74, %rd1, %rd72;
	st.global.u32 	[%rd74], %r164;
	add.s32 	%r165, %r254, -3;
	mul.wide.u32 	%rd75, %r165, 4;
	add.s64 	%rd76, %rd2, %rd75;
	ld.global.u32 	%r166, [%rd76];
	xor.b32  	%r167, %r166, %r250;
	add.s64 	%rd77, %rd1, %rd75;
	st.global.u32 	[%rd77], %r167;
	add.s32 	%r168, %r254, -2;
	mul.wide.u32 	%rd78, %r168, 4;
	add.s64 	%rd79, %rd2, %rd78;
	ld.global.u32 	%r169, [%rd79];
	xor.b32  	%r170, %r169, %r250;
	add.s64 	%rd80, %rd1, %rd78;
	st.global.u32 	[%rd80], %r170;
	add.s32 	%r171, %r254, -1;
	mul.wide.u32 	%rd81, %r171, 4;
	add.s64 	%rd82, %rd2, %rd81;
	ld.global.u32 	%r172, [%rd82];
	xor.b32  	%r173, %r172, %r250;
	add.s64 	%rd83, %rd1, %rd81;
	st.global.u32 	[%rd83], %r173;
	add.s32 	%r174, %r254, 8;
	mul.wide.u32 	%rd84, %r254, 4;
	add.s64 	%rd85, %rd2, %rd84;
	ld.global.u32 	%r175, [%rd85];
	xor.b32  	%r176, %r175, %r250;
	add.s64 	%rd86, %rd1, %rd84;
	st.global.u32 	[%rd86], %r176;
	add.s32 	%r177, %r254, 1;
	mul.wide.u32 	%rd87, %r177, 4;
	add.s64 	%rd88, %rd2, %rd87;
	ld.global.u32 	%r178, [%rd88];
	xor.b32  	%r179, %r178, %r250;
	add.s64 	%rd89, %rd1, %rd87;
	st.global.u32 	[%rd89], %r179;
	add.s32 	%r180, %r254, 2;
	mul.wide.u32 	%rd90, %r180, 4;
	add.s64 	%rd91, %rd2, %rd90;
	ld.global.u32 	%r181, [%rd91];
	xor.b32  	%r182, %r181, %r250;
	add.s64 	%rd92, %rd1, %rd90;
	st.global.u32 	[%rd92], %r182;
	add.s32 	%r183, %r254, 3;
	mul.wide.u32 	%rd93, %r183, 4;
	add.s64 	%rd94, %rd2, %rd93;
	ld.global.u32 	%r184, [%rd94];
	xor.b32  	%r185, %r184, %r250;
	add.s64 	%rd95, %rd1, %rd93;
	st.global.u32 	[%rd95], %r185;
	add.s32 	%r186, %r254, 4;
	mul.wide.u32 	%rd96, %r186, 4;
	add.s64 	%rd97, %rd2, %rd96;
	ld.global.u32 	%r187, [%rd97];
	xor.b32  	%r188, %r187, %r250;
	add.s64 	%rd98, %rd1, %rd96;
	st.global.u32 	[%rd98], %r188;
	add.s32 	%r189, %r254, 5;
	mul.wide.u32 	%rd99, %r189, 4;
	add.s64 	%rd100, %rd2, %rd99;
	ld.global.u32 	%r190, [%rd100];
	xor.b32  	%r191, %r190, %r250;
	add.s64 	%rd101, %rd1, %rd99;
	st.global.u32 	[%rd101], %r191;
	add.s32 	%r192, %r254, 6;
	mul.wide.u32 	%rd102, %r192, 4;
	add.s64 	%rd103, %rd2, %rd102;
	ld.global.u32 	%r193, [%rd103];
	xor.b32  	%r194, %r193, %r250;
	add.s64 	%rd104, %rd1, %rd102;
	st.global.u32 	[%rd104], %r194;
	add.s32 	%r195, %r254, 7;
	mul.wide.u32 	%rd105, %r195, 4;
	add.s64 	%rd106, %rd2, %rd105;
	ld.global.u32 	%r196, [%rd106];
	xor.b32  	%r197, %r196, %r250;
	add.s64 	%rd107, %rd1, %rd105;
	st.global.u32 	[%rd107], %r197;
	mul.wide.u32 	%rd108, %r174, 4;
	add.s64 	%rd109, %rd2, %rd108;
	ld.global.u32 	%r198, [%rd109];
	xor.b32  	%r199, %r198, %r250;
	add.s64 	%rd110, %rd1, %rd108;
	st.global.u32 	[%rd110], %r199;
	add.s32 	%r255, %r255, 16;
	add.s32 	%r254, %r254, 16;
	setp.ne.s32 	%p13, %r255, 0;
	@%p13 bra 	$L__BB3_17;
$L__BB3_18:
	setp.eq.s32 	%p14, %r33, 0;
	@%p14 bra 	$L__BB3_27;
	and.b32  	%r48, %r2, 7;
	setp.lt.u32 	%p15, %r33, 8;
	@%p15 bra 	$L__BB3_21;
	add.s32 	%r200, %r256, %r32;
	mul.wide.u32 	%rd111, %r200, 4;
	add.s64 	%rd112, %rd2, %rd111;
	ld.global.u32 	%r201, [%rd112];
	xor.b32  	%r202, %r201, %r250;
	add.s64 	%rd113, %rd1, %rd111;
	st.global.u32 	[%rd113], %r202;
	add.s32 	%r203, %r200, 1;
	mul.wide.u32 	%rd114, %r203, 4;
	add.s64 	%rd115, %rd2, %rd114;
	ld.global.u32 	%r204, [%rd115];
	xor.b32  	%r205, %r204, %r250;
	add.s64 	%rd116, %rd1, %rd114;
	st.global.u32 	[%rd116], %r205;
	add.s32 	%r206, %r200, 2;
	mul.wide.u32 	%rd117, %r206, 4;
	add.s64 	%rd118, %rd2, %rd117;
	ld.global.u32 	%r207, [%rd118];
	xor.b32  	%r208, %r207, %r250;
	add.s64 	%rd119, %rd1, %rd117;
	st.global.u32 	[%rd119], %r208;
	add.s32 	%r209, %r200, 3;
	mul.wide.u32 	%rd120, %r209, 4;
	add.s64 	%rd121, %rd2, %rd120;
	ld.global.u32 	%r210, [%rd121];
	xor.b32  	%r211, %r210, %r250;
	add.s64 	%rd122, %rd1, %rd120;
	st.global.u32 	[%rd122], %r211;
	add.s32 	%r212, %r200, 4;
	mul.wide.u32 	%rd123, %r212, 4;
	add.s64 	%rd124, %rd2, %rd123;
	ld.global.u32 	%r213, [%rd124];
	xor.b32  	%r214, %r213, %r250;
	add.s64 	%rd125, %rd1, %rd123;
	st.global.u32 	[%rd125], %r214;
	add.s32 	%r215, %r200, 5;
	mul.wide.u32 	%rd126, %r215, 4;
	add.s64 	%rd127, %rd2, %rd126;
	ld.global.u32 	%r216, [%rd127];
	xor.b32  	%r217, %r216, %r250;
	add.s64 	%rd128, %rd1, %rd126;
	st.global.u32 	[%rd128], %r217;
	add.s32 	%r218, %r200, 6;
	mul.wide.u32 	%rd129, %r218, 4;
	add.s64 	%rd130, %rd2, %rd129;
	ld.global.u32 	%r219, [%rd130];
	xor.b32  	%r220, %r219, %r250;
	add.s64 	%rd131, %rd1, %rd129;
	st.global.u32 	[%rd131], %r220;
	add.s32 	%r221, %r200, 7;
	mul.wide.u32 	%rd132, %r221, 4;
	add.s64 	%rd133, %rd2, %rd132;
	ld.global.u32 	%r222, [%rd133];
	xor.b32  	%r223, %r222, %r250;
	add.s64 	%rd134, %rd1, %rd132;
	st.global.u32 	[%rd134], %r223;
	add.s32 	%r256, %r256, 8;
$L__BB3_21:
	setp.eq.s32 	%p16, %r48, 0;
	@%p16 bra 	$L__BB3_27;
	and.b32  	%r51, %r2, 3;
	setp.lt.u32 	%p17, %r48, 4;
	@%p17 bra 	$L__BB3_24;
	add.s32 	%r224, %r256, %r32;
	mul.wide.u32 	%rd135, %r224, 4;
	add.s64 	%rd136, %rd2, %rd135;
	ld.global.u32 	%r225, [%rd136];
	xor.b32  	%r226, %r225, %r250;
	add.s64 	%rd137, %rd1, %rd135;
	st.global.u32 	[%rd137], %r226;
	add.s32 	%r227, %r224, 1;
	mul.wide.u32 	%rd138, %r227, 4;
	add.s64 	%rd139, %rd2, %rd138;
	ld.global.u32 	%r228, [%rd139];
	xor.b32  	%r229, %r228, %r250;
	add.s64 	%rd140, %rd1, %rd138;
	st.global.u32 	[%rd140], %r229;
	add.s32 	%r230, %r224, 2;
	mul.wide.u32 	%rd141, %r230, 4;
	add.s64 	%rd142, %rd2, %rd141;
	ld.global.u32 	%r231, [%rd142];
	xor.b32  	%r232, %r231, %r250;
	add.s64 	%rd143, %rd1, %rd141;
	st.global.u32 	[%rd143], %r232;
	add.s32 	%r233, %r224, 3;
	mul.wide.u32 	%rd144, %r233, 4;
	add.s64 	%rd145, %rd2, %rd144;
	ld.global.u32 	%r234, [%rd145];
	xor.b32  	%r235, %r234, %r250;
	add.s64 	%rd146, %rd1, %rd144;
	st.global.u32 	[%rd146], %r235;
	add.s32 	%r256, %r256, 4;
$L__BB3_24:
	setp.eq.s32 	%p18, %r51, 0;
	@%p18 bra 	$L__BB3_27;
	add.s32 	%r260, %r256, %r32;
	neg.s32 	%r259, %r51;
$L__BB3_26:
	.pragma "nounroll";
	mul.wide.u32 	%rd147, %r260, 4;
	add.s64 	%rd148, %rd2, %rd147;
	ld.global.u32 	%r236, [%rd148];
	xor.b32  	%r237, %r236, %r250;
	add.s64 	%rd149, %rd1, %rd147;
	st.global.u32 	[%rd149], %r237;
	add.s32 	%r260, %r260, 1;
	add.s32 	%r259, %r259, 1;
	setp.ne.s32 	%p19, %r259, 0;
	@%p19 bra 	$L__BB3_26;
$L__BB3_27:
	ret;

}
	// .globl	_Z6APP_GBPiS_S_S_ii
.visible .entry _Z6APP_GBPiS_S_S_ii(
	.param .u64 .ptr .align 1 _Z6APP_GBPiS_S_S_ii_param_0,
	.param .u64 .ptr .align 1 _Z6APP_GBPiS_S_S_ii_param_1,
	.param .u64 .ptr .align 1 _Z6APP_GBPiS_S_S_ii_param_2,
	.param .u64 .ptr .align 1 _Z6APP_GBPiS_S_S_ii_param_3,
	.param .u32 _Z6APP_GBPiS_S_S_ii_param_4,
	.param .u32 _Z6APP_GBPiS_S_S_ii_param_5
)
{
	.reg .pred 	%p<13>;
	.reg .b32 	%r<189>;
	.reg .b64 	%rd<129>;

	ld.param.u64 	%rd3, [_Z6APP_GBPiS_S_S_ii_param_0];
	ld.param.u64 	%rd5, [_Z6APP_GBPiS_S_S_ii_param_1];
	ld.param.u64 	%rd4, [_Z6APP_GBPiS_S_S_ii_param_2];
	ld.param.u64 	%rd6, [_Z6APP_GBPiS_S_S_ii_param_3];
	ld.param.u32 	%r40, [_Z6APP_GBPiS_S_S_ii_param_4];
	ld.param.u32 	%r41, [_Z6APP_GBPiS_S_S_ii_param_5];
	cvta.to.global.u64 	%rd1, %rd5;
	cvta.to.global.u64 	%rd2, %rd6;
	mov.u32 	%r42, %tid.x;
	mov.u32 	%r43, %ctaid.x;
	mov.u32 	%r44, %ntid.x;
	mad.lo.s32 	%r1, %r43, %r44, %r42;
	setp.ge.u32 	%p1, %r1, %r40;
	@%p1 bra 	$L__BB4_15;
	cvta.to.global.u64 	%rd7, %rd4;
	mul.wide.u32 	%rd8, %r1, 4;
	add.s64 	%rd9, %rd7, %rd8;
	ld.global.u32 	%r2, [%rd9];
	shl.b32 	%r45, %r2, 1;
	sub.s32 	%r188, 1, %r45;
	div.s32 	%r4, %r41, %r40;
	setp.eq.s32 	%p2, %r4, 0;
	@%p2 bra 	$L__BB4_14;
	mul.lo.s32 	%r5, %r4, %r1;
	and.b32  	%r6, %r4, 15;
	setp.lt.u32 	%p3, %r4, 16;
	mov.b32 	%r180, 0;
	@%p3 bra 	$L__BB4_5;
	and.b32  	%r180, %r4, -16;
	neg.s32 	%r174, %r180;
	add.s32 	%r173, %r5, 7;
$L__BB4_4:
	.pragma "nounroll";
	add.s32 	%r48, %r173, -7;
	mul.wide.u32 	%rd10, %r48, 4;
	add.s64 	%rd11, %rd2, %rd10;
	ld.global.u32 	%r49, [%rd11];
	mul.wide.u32 	%rd12, %r49, 4;
	add.s64 	%rd13, %rd1, %rd12;
	ld.global.u32 	%r50, [%rd13];
	add.s32 	%r51, %r173, -6;
	mul.wide.u32 	%rd14, %r51, 4;
	add.s64 	%rd15, %rd2, %rd14;
	ld.global.u32 	%r52, [%rd15];
	mul.wide.u32 	%rd16, %r52, 4;
	add.s64 	%rd17, %rd1, %rd16;
	ld.global.u32 	%r53, [%rd17];
	shl.b32 	%r54, %r53, 1;
	add.s32 	%r55, %r173, -5;
	mul.wide.u32 	%rd18, %r55, 4;
	add.s64 	%rd19, %rd2, %rd18;
	ld.global.u32 	%r56, [%rd19];
	mul.wide.u32 	%rd20, %r56, 4;
	add.s64 	%rd21, %rd1, %rd20;
	ld.global.u32 	%r57, [%rd21];
	add.s32 	%r58, %r50, %r57;
	add.s32 	%r59, %r173, -4;
	mul.wide.u32 	%rd22, %r59, 4;
	add.s64 	%rd23, %rd2, %rd22;
	ld.global.u32 	%r60, [%rd23];
	mul.wide.u32 	%rd24, %r60, 4;
	add.s64 	%rd25, %rd1, %rd24;
	ld.global.u32 	%r61, [%rd25];
	add.s32 	%r62, %r58, %r61;
	add.s32 	%r63, %r173, -3;
	mul.wide.u32 	%rd26, %r63, 4;
	add.s64 	%rd27, %rd2, %rd26;
	ld.global.u32 	%r64, [%rd27];
	mul.wide.u32 	%rd28, %r64, 4;
	add.s64 	%rd29, %rd1, %rd28;
	ld.global.u32 	%r65, [%rd29];
	add.s32 	%r66, %r62, %r65;
	add.s32 	%r67, %r173, -2;
	mul.wide.u32 	%rd30, %r67, 4;
	add.s64 	%rd31, %rd2, %rd30;
	ld.global.u32 	%r68, [%rd31];
	mul.wide.u32 	%rd32, %r68, 4;
	add.s64 	%rd33, %rd1, %rd32;
	ld.global.u32 	%r69, [%rd33];
	add.s32 	%r70, %r66, %r69;
	add.s32 	%r71, %r173, -1;
	mul.wide.u32 	%rd34, %r71, 4;
	add.s64 	%rd35, %rd2, %rd34;
	ld.global.u32 	%r72, [%rd35];
	mul.wide.u32 	%rd36, %r72, 4;
	add.s64 	%rd37, %rd1, %rd36;
	ld.global.u32 	%r73, [%rd37];
	add.s32 	%r74, %r70, %r73;
	add.s32 	%r75, %r173, 8;
	mul.wide.u32 	%rd38, %r173, 4;
	add.s64 	%rd39, %rd2, %rd38;
	ld.global.u32 	%r76, [%rd39];
	mul.wide.u32 	%rd40, %r76, 4;
	add.s64 	%rd41, %rd1, %rd40;
	ld.global.u32 	%r77, [%rd41];
	add.s32 	%r78, %r74, %r77;
	add.s32 	%r79, %r173, 1;
	mul.wide.u32 	%rd42, %r79, 4;
	add.s64 	%rd43, %rd2, %rd42;
	ld.global.u32 	%r80, [%rd43];
	mul.wide.u32 	%rd44, %r80, 4;
	add.s64 	%rd45, %rd1, %rd44;
	ld.global.u32 	%r81, [%rd45];
	add.s32 	%r82, %r78, %r81;
	add.s32 	%r83, %r173, 2;
	mul.wide.u32 	%rd46, %r83, 4;
	add.s64 	%rd47, %rd2, %rd46;
	ld.global.u32 	%r84, [%rd47];
	mul.wide.u32 	%rd48, %r84, 4;
	add.s64 	%rd49, %rd1, %rd48;
	ld.global.u32 	%r85, [%rd49];
	add.s32 	%r86, %r82, %r85;
	add.s32 	%r87, %r173, 3;
	mul.wide.u32 	%rd50, %r87, 4;
	add.s64 	%rd51, %rd2, %rd50;
	ld.global.u32 	%r88, [%rd51];
	mul.wide.u32 	%rd52, %r88, 4;
	add.s64 	%rd53, %rd1, %rd52;
	ld.global.u32 	%r89, [%rd53];
	add.s32 	%r90, %r86, %r89;
	add.s32 	%r91, %r173, 4;
	mul.wide.u32 	%rd54, %r91, 4;
	add.s64 	%rd55, %rd2, %rd54;
	ld.global.u32 	%r92, [%rd55];
	mul.wide.u32 	%rd56, %r92, 4;
	add.s64 	%rd57, %rd1, %rd56;
	ld.global.u32 	%r93, [%rd57];
	add.s32 	%r94, %r90, %r93;
	add.s32 	%r95, %r173, 5;
	mul.wide.u32 	%rd58, %r95, 4;
	add.s64 	%rd59, %rd2, %rd58;
	ld.global.u32 	%r96, [%rd59];
	mul.wide.u32 	%rd60, %r96, 4;
	add.s64 	%rd61, %rd1, %rd60;
	ld.global.u32 	%r97, [%rd61];
	add.s32 	%r98, %r94, %r97;
	add.s32 	%r99, %r173, 6;
	mul.wide.u32 	%rd62, %r99, 4;
	add.s64 	%rd63, %rd2, %rd62;
	ld.global.u32 	%r100, [%rd63];
	mul.wide.u32 	%rd64, %r100, 4;
	add.s64 	%rd65, %rd1, %rd64;
	ld.global.u32 	%r101, [%rd65];
	add.s32 	%r102, %r98, %r101;
	add.s32 	%r103, %r173, 7;
	mul.wide.u32 	%rd66, %r103, 4;
	add.s64 	%rd67, %rd2, %rd66;
	ld.global.u32 	%r104, [%rd67];
	mul.wide.u32 	%rd68, %r104, 4;
	add.s64 	%rd69, %rd1, %rd68;
	ld.global.u32 	%r105, [%rd69];
	add.s32 	%r106, %r102, %r105;
	mul.wide.u32 	%rd70, %r75, 4;
	add.s64 	%rd71, %rd2, %rd70;
	ld.global.u32 	%r107, [%rd71];
	mul.wide.u32 	%rd72, %r107, 4;
	add.s64 	%rd73, %rd1, %rd72;
	ld.global.u32 	%r108, [%rd73];
	add.s32 	%r109, %r106, %r108;
	shl.b32 	%r110, %r109, 1;
	add.s32 	%r111, %r110, %r54;
	sub.s32 	%r112, %r188, %r111;
	add.s32 	%r188, %r112, 16;
	add.s32 	%r174, %r174, 16;
	add.s32 	%r173, %r173, 16;
	setp.ne.s32 	%p4, %r174, 0;
	@%p4 bra 	$L__BB4_4;
$L__BB4_5:
	setp.eq.s32 	%p5, %r6, 0;
	@%p5 bra 	$L__BB4_14;
	and.b32  	%r19, %r4, 7;
	setp.lt.u32 	%p6, %r6, 8;
	@%p6 bra 	$L__BB4_8;
	add.s32 	%r114, %r180, %r5;
	mul.wide.u32 	%rd74, %r114, 4;
	add.s64 	%rd75, %rd2, %rd74;
	ld.global.u32 	%r115, [%rd75];
	mul.wide.u32 	%rd76, %r115, 4;
	add.s64 	%rd77, %rd1, %rd76;
	ld.global.u32 	%r116, [%rd77];
	add.s32 	%r117, %r114, 1;
	mul.wide.u32 	%rd78, %r117, 4;
	add.s64 	%rd79, %rd2, %rd78;
	ld.global.u32 	%r118, [%rd79];
	mul.wide.u32 	%rd80, %r118, 4;
	add.s64 	%rd81, %rd1, %rd80;
	ld.global.u32 	%r119, [%rd81];
	shl.b32 	%r120, %r119, 1;
	add.s32 	%r121, %r114, 2;
	mul.wide.u32 	%rd82, %r121, 4;
	add.s64 	%rd83, %rd2, %rd82;
	ld.global.u32 	%r122, [%rd83];
	mul.wide.u32 	%rd84, %r122, 4;
	add.s64 	%rd85, %rd1, %rd84;
	ld.global.u32 	%r123, [%rd85];
	add.s32 	%r124, %r116, %r123;
	add.s32 	%r125, %r114, 3;
	mul.wide.u32 	%rd86, %r125, 4;
	add.s64 	%rd87, %rd2, %rd86;
	ld.global.u32 	%r126, [%rd87];
	mul.wide.u32 	%rd88, %r126, 4;
	add.s64 	%rd89, %rd1, %rd88;
	ld.global.u32 	%r127, [%rd89];
	add.s32 	%r128, %r124, %r127;
	add.s32 	%r129, %r114, 4;
	mul.wide.u32 	%rd90, %r129, 4;
	add.s64 	%rd91, %rd2, %rd90;
	ld.global.u32 	%r130, [%rd91];
	mul.wide.u32 	%rd92, %r130, 4;
	add.s64 	%rd93, %rd1, %rd92;
	ld.global.u32 	%r131, [%rd93];
	add.s32 	%r132, %r128, %r131;
	add.s32 	%r133, %r114, 5;
	mul.wide.u32 	%rd94, %r133, 4;
	add.s64 	%rd95, %rd2, %rd94;
	ld.global.u32 	%r134, [%rd95];
	mul.wide.u32 	%rd96, %r134, 4;
	add.s64 	%rd97, %rd1, %rd96;
	ld.global.u32 	%r135, [%rd97];
	add.s32 	%r136, %r132, %r135;
	add.s32 	%r137, %r114, 6;
	mul.wide.u32 	%rd98, %r137, 4;
	add.s64 	%rd99, %rd2, %rd98;
	ld.global.u32 	%r138, [%rd99];
	mul.wide.u32 	%rd100, %r138, 4;
	add.s64 	%rd101, %rd1, %rd100;
	ld.global.u32 	%r139, [%rd101];
	add.s32 	%r140, %r136, %r139;
	add.s32 	%r141, %r114, 7;
	mul.wide.u32 	%rd102, %r141, 4;
	add.s64 	%rd103, %rd2, %rd102;
	ld.global.u32 	%r142, [%rd103];
	mul.wide.u32 	%rd104, %r142, 4;
	add.s64 	%rd105, %rd1, %rd104;
	ld.global.u32 	%r143, [%rd105];
	add.s32 	%r144, %r140, %r143;
	shl.b32 	%r145, %r144, 1;
	add.s32 	%r146, %r145, %r120;
	sub.s32 	%r147, %r188, %r146;
	add.s32 	%r188, %r147, 8;
	add.s32 	%r180, %r180, 8;
$L__BB4_8:
	setp.eq.s32 	%p7, %r19, 0;
	@%p7 bra 	$L__BB4_14;
	and.b32  	%r25, %r4, 3;
	setp.lt.u32 	%p8, %r19, 4;
	@%p8 bra 	$L__BB4_11;
	add.s32 	%r149, %r180, %r5;
	mul.wide.u32 	%rd106, %r149, 4;
	add.s64 	%rd107, %rd2, %rd106;
	ld.global.u32 	%r150, [%rd107];
	mul.wide.u32 	%rd108, %r150, 4;
	add.s64 	%rd109, %rd1, %rd108;
	ld.global.u32 	%r151, [%rd109];
	add.s32 	%r152, %r149, 1;
	mul.wide.u32 	%rd110, %r152, 4;
	add.s64 	%rd111, %rd2, %rd110;
	ld.global.u32 	%r153, [%rd111];
	mul.wide.u32 	%rd112, %r153, 4;
	add.s64 	%rd113, %rd1, %rd112;
	ld.global.u32 	%r154, [%rd113];
	shl.b32 	%r155, %r154, 1;
	add.s32 	%r156, %r149, 2;
	mul.wide.u32 	%rd114, %r156, 4;
	add.s64 	%rd115, %rd2, %rd114;
	ld.global.u32 	%r157, [%rd115];
	mul.wide.u32 	%rd116, %r157, 4;
	add.s64 	%rd117, %rd1, %rd116;
	ld.global.u32 	%r158, [%rd117];
	add.s32 	%r159, %r151, %r158;
	add.s32 	%r160, %r149, 3;
	mul.wide.u32 	%rd118, %r160, 4;
	add.s64 	%rd119, %rd2, %rd118;
	ld.global.u32 	%r161, [%rd119];
	mul.wide.u32 	%rd120, %r161, 4;
	add.s64 	%rd121, %rd1, %rd120;
	ld.global.u32 	%r162, [%rd121];
	add.s32 	%r163, %r159, %r162;
	shl.b32 	%r164, %r163, 1;
	add.s32 	%r165, %r164, %r155;
	sub.s32 	%r166, %r188, %r165;
	add.s32 	%r188, %r166, 4;
	add.s32 	%r180, %r180, 4;
$L__BB4_11:
	setp.eq.s32 	%p9, %r25, 0;
	@%p9 bra 	$L__BB4_14;
	add.s32 	%r186, %r180, %r5;
	neg.s32 	%r185, %r25;
$L__BB4_13:
	.pragma "nounroll";
	mul.wide.u32 	%rd122, %r186, 4;
	add.s64 	%rd123, %rd2, %rd122;
	ld.global.u32 	%r167, [%rd123];
	mul.wide.u32 	%rd124, %r167, 4;
	add.s64 	%rd125, %rd1, %rd124;
	ld.global.u32 	%r168, [%rd125];
	shl.b32 	%r169, %r168, 1;
	sub.s32 	%r170, %r188, %r169;
	add.s32 	%r188, %r170, 1;
	add.s32 	%r186, %r186, 1;
	add.s32 	%r185, %r185, 1;
	setp.ne.s32 	%p10, %r185, 0;
	@%p10 bra 	$L__BB4_13;
$L__BB4_14:
	setp.lt.s32 	%p11, %r188, 0;
	setp.gt.s32 	%p12, %r188, 0;
	selp.b32 	%r171, 0, %r2, %p12;
	selp.b32 	%r172, 1, %r171, %p11;
	cvta.to.global.u64 	%rd126, %rd3;
	add.s64 	%rd128, %rd126, %rd8;
	st.global.u32 	[%rd128], %r172;
$L__BB4_15:
	ret;

}
	// .globl	_Z15ComputeSyndromePiS_ii
.visible .entry _Z15ComputeSyndromePiS_ii(
	.param .u64 .ptr .align 1 _Z15ComputeSyndromePiS_ii_param_0,
	.param .u64 .ptr .align 1 _Z15ComputeSyndromePiS_ii_param_1,
	.param .u32 _Z15ComputeSyndromePiS_ii_param_2,
	.param .u32 _Z15ComputeSyndromePiS_ii_param_3
)
{
	.reg .pred 	%p<11>;
	.reg .b32 	%r<176>;
	.reg .b64 	%rd<127>;

	ld.param.u64 	%rd2, [_Z15ComputeSyndromePiS_ii_param_0];
	ld.param.u64 	%rd3, [_Z15ComputeSyndromePiS_ii_param_1];
	ld.param.u32 	%r38, [_Z15ComputeSyndromePiS_ii_param_2];
	ld.param.u32 	%r39, [_Z15ComputeSyndromePiS_ii_param_3];
	cvta.to.global.u64 	%rd1, %rd3;
	mov.u32 	%r41, %tid.x;
	mov.u32 	%r42, %ctaid.x;
	mov.u32 	%r43, %ntid.x;
	mad.lo.s32 	%r1, %r42, %r43, %r41;
	setp.ge.u32 	%p1, %r1, %r38;
	mov.b32 	%r175, 0;
	@%p1 bra 	$L__BB5_14;
	div.s32 	%r2, %r39, %r38;
	setp.eq.s32 	%p2, %r2, 0;
	@%p2 bra 	$L__BB5_14;
	mul.lo.s32 	%r3, %r2, %r1;
	and.b32  	%r4, %r2, 15;
	setp.lt.u32 	%p3, %r2, 16;
	mov.b32 	%r167, 0;
	mov.u32 	%r175, %r167;
	@%p3 bra 	$L__BB5_5;
	and.b32  	%r167, %r2, -16;
	neg.s32 	%r161, %r167;
	add.s32 	%r160, %r3, 7;
	mov.b32 	%r175, 0;
	mov.u64 	%rd5, Mat_device;
$L__BB5_4:
	.pragma "nounroll";
	bar.sync 	0;
	add.s32 	%r48, %r160, -7;
	mul.wide.u32 	%rd4, %r48, 4;
	add.s64 	%rd6, %rd5, %rd4;
	ld.const.u32 	%r49, [%rd6];
	mul.wide.s32 	%rd7, %r49, 4;
	add.s64 	%rd8, %rd1, %rd7;
	ld.global.u32 	%r50, [%rd8];
	xor.b32  	%r51, %r50, %r175;
	bar.sync 	0;
	add.s32 	%r52, %r160, -6;
	mul.wide.u32 	%rd9, %r52, 4;
	add.s64 	%rd10, %rd5, %rd9;
	ld.const.u32 	%r53, [%rd10];
	mul.wide.s32 	%rd11, %r53, 4;
	add.s64 	%rd12, %rd1, %rd11;
	ld.global.u32 	%r54, [%rd12];
	xor.b32  	%r55, %r54, %r51;
	bar.sync 	0;
	add.s32 	%r56, %r160, -5;
	mul.wide.u32 	%rd13, %r56, 4;
	add.s64 	%rd14, %rd5, %rd13;
	ld.const.u32 	%r57, [%rd14];
	mul.wide.s32 	%rd15, %r57, 4;
	add.s64 	%rd16, %rd1, %rd15;
	ld.global.u32 	%r58, [%rd16];
	xor.b32  	%r59, %r58, %r55;
	bar.sync 	0;
	add.s32 	%r60, %r160, -4;
	mul.wide.u32 	%rd17, %r60, 4;
	add.s64 	%rd18, %rd5, %rd17;
	ld.const.u32 	%r61, [%rd18];
	mul.wide.s32 	%rd19, %r61, 4;
	add.s64 	%rd20, %rd1, %rd19;
	ld.global.u32 	%r62, [%rd20];
	xor.b32  	%r63, %r62, %r59;
	bar.sync 	0;
	add.s32 	%r64, %r160, -3;
	mul.wide.u32 	%rd21, %r64, 4;
	add.s64 	%rd22, %rd5, %rd21;
	ld.const.u32 	%r65, [%rd22];
	mul.wide.s32 	%rd23, %r65, 4;
	add.s64 	%rd24, %rd1, %rd23;
	ld.global.u32 	%r66, [%rd24];
	xor.b32  	%r67, %r66, %r63;
	bar.sync 	0;
	add.s32 	%r68, %r160, -2;
	mul.wide.u32 	%rd25, %r68, 4;
	add.s64 	%rd26, %rd5, %rd25;
	ld.const.u32 	%r69, [%rd26];
	mul.wide.s32 	%rd27, %r69, 4;
	add.s64 	%rd28, %rd1, %rd27;
	ld.global.u32 	%r70, [%rd28];
	xor.b32  	%r71, %r70, %r67;
	bar.sync 	0;
	add.s32 	%r72, %r160, -1;
	mul.wide.u32 	%rd29, %r72, 4;
	add.s64 	%rd30, %rd5, %rd29;
	ld.const.u32 	%r73, [%rd30];
	mul.wide.s32 	%rd31, %r73, 4;
	add.s64 	%rd32, %rd1, %rd31;
	ld.global.u32 	%r74, [%rd32];
	xor.b32  	%r75, %r74, %r71;
	bar.sync 	0;
	add.s32 	%r76, %r160, 8;
	mul.wide.u32 	%rd33, %r160, 4;
	add.s64 	%rd34, %rd5, %rd33;
	ld.const.u32 	%r77, [%rd34];
	mul.wide.s32 	%rd35, %r77, 4;
	add.s64 	%rd36, %rd1, %rd35;
	ld.global.u32 	%r78, [%rd36];
	xor.b32  	%r79, %r78, %r75;
	bar.sync 	0;
	add.s32 	%r80, %r160, 1;
	mul.wide.u32 	%rd37, %r80, 4;
	add.s64 	%rd38, %rd5, %rd37;
	ld.const.u32 	%r81, [%rd38];
	mul.wide.s32 	%rd39, %r81, 4;
	add.s64 	%rd40, %rd1, %rd39;
	ld.global.u32 	%r82, [%rd40];
	xor.b32  	%r83, %r82, %r79;
	bar.sync 	0;
	add.s32 	%r84, %r160, 2;
	mul.wide.u32 	%rd41, %r84, 4;
	add.s64 	%rd42, %rd5, %rd41;
	ld.const.u32 	%r85, [%rd42];
	mul.wide.s32 	%rd43, %r85, 4;
	add.s64 	%rd44, %rd1, %rd43;
	ld.global.u32 	%r86, [%rd44];
	xor.b32  	%r87, %r86, %r83;
	bar.sync 	0;
	add.s32 	%r88, %r160, 3;
	mul.wide.u32 	%rd45, %r88, 4;
	add.s64 	%rd46, %rd5, %rd45;
	ld.const.u32 	%r89, [%rd46];
	mul.wide.s32 	%rd47, %r89, 4;
	add.s64 	%rd48, %rd1, %rd47;
	ld.global.u32 	%r90, [%rd48];
	xor.b32  	%r91, %r90, %r87;
	bar.sync 	0;
	add.s32 	%r92, %r160, 4;
	mul.wide.u32 	%rd49, %r92, 4;
	add.s64 	%rd50, %rd5, %rd49;
	ld.const.u32 	%r93, [%rd50];
	mul.wide.s32 	%rd51, %r93, 4;
	add.s64 	%rd52, %rd1, %rd51;
	ld.global.u32 	%r94, [%rd52];
	xor.b32  	%r95, %r94, %r91;
	bar.sync 	0;
	add.s32 	%r96, %r160, 5;
	mul.wide.u32 	%rd53, %r96, 4;
	add.s64 	%rd54, %rd5, %rd53;
	ld.const.u32 	%r97, [%rd54];
	mul.wide.s32 	%rd55, %r97, 4;
	add.s64 	%rd56, %rd1, %rd55;
	ld.global.u32 	%r98, [%rd56];
	xor.b32  	%r99, %r98, %r95;
	bar.sync 	0;
	add.s32 	%r100, %r160, 6;
	mul.wide.u32 	%rd57, %r100, 4;
	add.s64 	%rd58, %rd5, %rd57;
	ld.const.u32 	%r101, [%rd58];
	mul.wide.s32 	%rd59, %r101, 4;
	add.s64 	%rd60, %rd1, %rd59;
	ld.global.u32 	%r102, [%rd60];
	xor.b32  	%r103, %r102, %r99;
	bar.sync 	0;
	add.s32 	%r104, %r160, 7;
	mul.wide.u32 	%rd61, %r104, 4;
	add.s64 	%rd62, %rd5, %rd61;
	ld.const.u32 	%r105, [%rd62];
	mul.wide.s32 	%rd63, %r105, 4;
	add.s64 	%rd64, %rd1, %rd63;
	ld.global.u32 	%r106, [%rd64];
	xor.b32  	%r107, %r106, %r103;
	bar.sync 	0;
	mul.wide.u32 	%rd65, %r76, 4;
	add.s64 	%rd66, %rd5, %rd65;
	ld.const.u32 	%r108, [%rd66];
	mul.wide.s32 	%rd67, %r108, 4;
	add.s64 	%rd68, %rd1, %rd67;
	ld.global.u32 	%r109, [%rd68];
	xor.b32  	%r175, %r109, %r107;
	add.s32 	%r161, %r161, 16;
	add.s32 	%r160, %r160, 16;
	setp.ne.s32 	%p4, %r161, 0;
	@%p4 bra 	$L__BB5_4;
$L__BB5_5:
	setp.eq.s32 	%p5, %r4, 0;
	@%p5 bra 	$L__BB5_14;
	and.b32  	%r17, %r2, 7;
	setp.lt.u32 	%p6, %r4, 8;
	@%p6 bra 	$L__BB5_8;
	bar.sync 	0;
	add.s32 	%r111, %r167, %r3;
	mul.wide.u32 	%rd69, %r111, 4;
	mov.u64 	%rd70, Mat_device;
	add.s64 	%rd71, %rd70, %rd69;
	ld.const.u32 	%r112, [%rd71];
	mul.wide.s32 	%rd72, %r112, 4;
	add.s64 	%rd73, %rd1, %rd72;
	ld.global.u32 	%r113, [%rd73];
	bar.sync 	0;
	add.s32 	%r114, %r111, 1;
	mul.wide.u32 	%rd74, %r114, 4;
	add.s64 	%rd75, %rd70, %rd74;
	ld.const.u32 	%r115, [%rd75];
	mul.wide.s32 	%rd76, %r115, 4;
	add.s64 	%rd77, %rd1, %rd76;
	ld.global.u32 	%r116, [%rd77];
	xor.b32  	%r117, %r113, %r116;
	bar.sync 	0;
	add.s32 	%r118, %r111, 2;
	mul.wide.u32 	%rd78, %r118, 4;
	add.s64 	%rd79, %rd70, %rd78;
	ld.const.u32 	%r119, [%rd79];
	mul.wide.s32 	%rd80, %r119, 4;
	add.s64 	%rd81, %rd1, %rd80;
	ld.global.u32 	%r120, [%rd81];
	xor.b32  	%r121, %r117, %r120;
	bar.sync 	0;
	add.s32 	%r122, %r111, 3;
	mul.wide.u32 	%rd82, %r122, 4;
	add.s64 	%rd83, %rd70, %rd82;
	ld.const.u32 	%r123, [%rd83];
	mul.wide.s32 	%rd84, %r123, 4;
	add.s64 	%rd85, %rd1, %rd84;
	ld.global.u32 	%r124, [%rd85];
	xor.b32  	%r125, %r121, %r124;
	bar.sync 	0;
	add.s32 	%r126, %r111, 4;
	mul.wide.u32 	%rd86, %r126, 4;
	add.s64 	%rd87, %rd70, %rd86;
	ld.const.u32 	%r127, [%rd87];
	mul.wide.s32 	%rd88, %r127, 4;
	add.s64 	%rd89, %rd1, %rd88;
	ld.global.u32 	%r128, [%rd89];
	xor.b32  	%r129, %r125, %r128;
	bar.sync 	0;
	add.s32 	%r130, %r111, 5;
	mul.wide.u32 	%rd90, %r130, 4;
	add.s64 	%rd91, %rd70, %rd90;
	ld.const.u32 	%r131, [%rd91];
	mul.wide.s32 	%rd92, %r131, 4;
	add.s64 	%rd93, %rd1, %rd92;
	ld.global.u32 	%r132, [%rd93];
	xor.b32  	%r133, %r129, %r132;
	bar.sync 	0;
	add.s32 	%r134, %r111, 6;
	mul.wide.u32 	%rd94, %r134, 4;
	add.s64 	%rd95, %rd70, %rd94;
	ld.const.u32 	%r135, [%rd95];
	mul.wide.s32 	%rd96, %r135, 4;
	add.s64 	%rd97, %rd1, %rd96;
	ld.global.u32 	%r136, [%rd97];
	xor.b32  	%r137, %r133, %r136;
	bar.sync 	0;
	add.s32 	%r138, %r111, 7;
	mul.wide.u32 	%rd98, %r138, 4;
	add.s64 	%rd99, %rd70, %rd98;
	ld.const.u32 	%r139, [%rd99];
	mul.wide.s32 	%rd100, %r139, 4;
	add.s64 	%rd101, %rd1, %rd100;
	ld.global.u32 	%r140, [%rd101];
	xor.b32  	%r141, %r137, %r140;
	xor.b32  	%r175, %r141, %r175;
	add.s32 	%r167, %r167, 8;
$L__BB5_8:
	setp.eq.s32 	%p7, %r17, 0;
	@%p7 bra 	$L__BB5_14;
	and.b32  	%r23, %r2, 3;
	setp.lt.u32 	%p8, %r17, 4;
	@%p8 bra 	$L__BB5_11;
	bar.sync 	0;
	add.s32 	%r143, %r167, %r3;
	mul.wide.u32 	%rd102, %r143, 4;
	mov.u64 	%rd103, Mat_device;
	add.s64 	%rd104, %rd103, %rd102;
	ld.const.u32 	%r144, [%rd104];
	mul.wide.s32 	%rd105, %r144, 4;
	add.s64 	%rd106, %rd1, %rd105;
	ld.global.u32 	%r145, [%rd106];
	bar.sync 	0;
	add.s32 	%r146, %r143, 1;
	mul.wide.u32 	%rd107, %r146, 4;
	add.s64 	%rd108, %rd103, %rd107;
	ld.const.u32 	%r147, [%rd108];
	mul.wide.s32 	%rd109, %r147, 4;
	add.s64 	%rd110, %rd1, %rd109;
	ld.global.u32 	%r148, [%rd110];
	xor.b32  	%r149, %r145, %r148;
	bar.sync 	0;
	add.s32 	%r150, %r143, 2;
	mul.wide.u32 	%rd111, %r150, 4;
	add.s64 	%rd112, %rd103, %rd111;
	ld.const.u32 	%r151, [%rd112];
	mul.wide.s32 	%rd113, %r151, 4;
	add.s64 	%rd114, %rd1, %rd113;
	ld.global.u32 	%r152, [%rd114];
	xor.b32  	%r153, %r149, %r152;
	bar.sync 	0;
	add.s32 	%r154, %r143, 3;
	mul.wide.u32 	%rd115, %r154, 4;
	add.s64 	%rd116, %rd103, %rd115;
	ld.const.u32 	%r155, [%rd116];
	mul.wide.s32 	%rd117, %r155, 4;
	add.s64 	%rd118, %rd1, %rd117;
	ld.global.u32 	%r156, [%rd118];
	xor.b32  	%r157, %r153, %r156;
	xor.b32  	%r175, %r157, %r175;
	add.s32 	%r167, %r167, 4;
$L__BB5_11:
	setp.eq.s32 	%p9, %r23, 0;
	@%p9 bra 	$L__BB5_14;
	add.s32 	%r173, %r167, %r3;
	neg.s32 	%r172, %r23;
	mov.u64 	%rd120, Mat_device;
$L__BB5_13:
	.pragma "nounroll";
	bar.sync 	0;
	mul.wide.u32 	%rd119, %r173, 4;
	add.s64 	%rd121, %rd120, %rd119;
	ld.const.u32 	%r158, [%rd121];
	mul.wide.s32 	%rd122, %r158, 4;
	add.s64 	%rd123, %rd1, %rd122;
	ld.global.u32 	%r159, [%rd123];
	xor.b32  	%r175, %r159, %r175;
	add.s32 	%r173, %r173, 1;
	add.s32 	%r172, %r172, 1;
	setp.ne.s32 	%p10, %r172, 0;
	@%p10 bra 	$L__BB5_13;
$L__BB5_14:
	cvta.to.global.u64 	%rd124, %rd2;
	mul.wide.u32 	%rd125, %r1, 4;
	add.s64 	%rd126, %rd124, %rd125;
	st.global.u32 	[%rd126], %r175;
	ret;

}


// ===== COMPILED SASS (sm_100) =====

	.target	sm_100

	.elftype	@"ET_EXEC"


//--------------------- .note.nv.tkinfo           --------------------------
	.section	.note.nv.tkinfo,"",@"SHT_NOTE"
	.sectionflags	@"SHF_NOTE_NV_TKINFO"
	.tkinfo
        /*0018*/ 	.word	0x00000002
        /*0030*/ 	.string	""
        /*0030*/ 	.string	"ptxas"
        /*0030*/ 	.string	"Cuda compilation tools, release 13.0, V13.0.88"
        /*0030*/ 	.string	"Build cuda_13.0.r13.0/compiler.36424714_0"
        /*0030*/ 	.string	"-arch sm_100 -m 64 "



//--------------------- .note.nv.cuinfo           --------------------------
	.section	.note.nv.cuinfo,"",@"SHT_NOTE"
	.sectionflags	@"SHF_NOTE_NV_CUINFO"
        /*0018*/ 	.short	0x0002
        /*001a*/ 	.short	0x0064
        /*001c*/ 	.short	0x0082
	.zero		2


//--------------------- .nv.info                  --------------------------
	.section	.nv.info,"",@"SHT_CUDA_INFO"
	.align	4


	//----- nvinfo : EIATTR_REGCOUNT
	.align		4
        /*0000*/ 	.byte	0x04, 0x2f
        /*0002*/ 	.short	(.L_2 - .L_1)
	.align		4
.L_1:
        /*0004*/ 	.word	index@(_Z12DataPassGB_0PiS_S_ii)
        /*0008*/ 	.word	0x0000001c


	//----- nvinfo : EIATTR_FRAME_SIZE
	.align		4
.L_2:
        /*000c*/ 	.byte	0x04, 0x11
        /*000e*/ 	.short	(.L_4 - .L_3)
	.align		4
.L_3:
        /*0010*/ 	.word	index@(_Z12DataPassGB_0PiS_S_ii)
        /*0014*/ 	.word	0x00000000


	//----- nvinfo : EIATTR_REGCOUNT
	.align		4
.L_4:
        /*0018*/ 	.byte	0x04, 0x2f
        /*001a*/ 	.short	(.L_6 - .L_5)
	.align		4
.L_5:
        /*001c*/ 	.word	index@(_Z12DataPassGB_1PiS_S_S_ii)
        /*0020*/ 	.word	0x00000020


	//----- nvinfo : EIATTR_FRAME_SIZE
	.align		4
.L_6:
        /*0024*/ 	.byte	0x04, 0x11
        /*0026*/ 	.short	(.L_8 - .L_7)
	.align		4
.L_7:
        /*0028*/ 	.word	index@(_Z12DataPassGB_1PiS_S_S_ii)
        /*002c*/ 	.word	0x00000000


	//----- nvinfo : EIATTR_REGCOUNT
	.align		4
.L_8:
        /*0030*/ 	.byte	0x04, 0x2f
        /*0032*/ 	.short	(.L_10 - .L_9)
	.align		4
.L_9:
        /*0034*/ 	.word	index@(_Z12DataPassGB_2PiS_S_S_iii)
        /*0038*/ 	.word	0x00000020


	//----- nvinfo : EIATTR_FRAME_SIZE
	.align		4
.L_10:
        /*003c*/ 	.byte	0x04, 0x11
        /*003e*/ 	.short	(.L_12 - .L_11)
	.align		4
.L_11:
        /*0040*/ 	.word	index@(_Z12DataPassGB_2PiS_S_S_iii)
        /*0044*/ 	.word	0x00000000


	//----- nvinfo : EIATTR_REGCOUNT
	.align		4
.L_12:
        /*0048*/ 	.byte	0x04, 0x2f
        /*004a*/ 	.short	(.L_14 - .L_13)
	.align		4
.L_13:
        /*004c*/ 	.word	index@(_Z11CheckPassGBPiS_ii)
        /*0050*/ 	.word	0x00000020


	//----- nvinfo : EIATTR_FRAME_SIZE
	.align		4
.L_14:
        /*0054*/ 	.byte	0x04, 0x11
        /*0056*/ 	.short	(.L_16 - .L_15)
	.align		4
.L_15:
        /*0058*/ 	.word	index@(_Z11CheckPassGBPiS_ii)
        /*005c*/ 	.word	0x00000000


	//----- nvinfo : EIATTR_REGCOUNT
	.align		4
.L_16:
        /*0060*/ 	.byte	0x04, 0x2f
        /*0062*/ 	.short	(.L_18 - .L_17)
	.align		4
.L_17:
        /*0064*/ 	.word	index@(_Z6APP_GBPiS_S_S_ii)
        /*0068*/ 	.word	0x00000020


	//----- nvinfo : EIATTR_FRAME_SIZE
	.align		4
.L_18:
        /*006c*/ 	.byte	0x04, 0x11
        /*006e*/ 	.short	(.L_20 - .L_19)
	.align		4
.L_19:
        /*0070*/ 	.word	index@(_Z6APP_GBPiS_S_S_ii)
        /*0074*/ 	.word	0x00000000


	//----- nvinfo : EIATTR_REGCOUNT
	.align		4
.L_20:
        /*0078*/ 	.byte	0x04, 0x2f
        /*007a*/ 	.short	(.L_22 - .L_21)
	.align		4
.L_21:
        /*007c*/ 	.word	index@(_Z15ComputeSyndromePiS_ii)
        /*0080*/ 	.word	0x00000020


	//----- nvinfo : EIATTR_FRAME_SIZE
	.align		4
.L_22:
        /*0084*/ 	.byte	0x04, 0x11
        /*0086*/ 	.short	(.L_24 - .L_23)
	.align		4
.L_23:
        /*0088*/ 	.word	index@(_Z15ComputeSyndromePiS_ii)
        /*008c*/ 	.word	0x00000000


	//----- nvinfo : EIATTR_MIN_STACK_SIZE
	.align		4
.L_24:
        /*0090*/ 	.byte	0x04, 0x12
        /*0092*/ 	.short	(.L_26 - .L_25)
	.align		4
.L_25:
        /*0094*/ 	.word	index@(_Z15ComputeSyndromePiS_ii)
        /*0098*/ 	.word	0x00000000


	//----- nvinfo : EIATTR_MIN_STACK_SIZE
	.align		4
.L_26:
        /*009c*/ 	.byte	0x04, 0x12
        /*009e*/ 	.short	(.L_28 - .L_27)
	.align		4
.L_27:
        /*00a0*/ 	.word	index@(_Z6APP_GBPiS_S_S_ii)
        /*00a4*/ 	.word	0x00000000


	//----- nvinfo : EIATTR_MIN_STACK_SIZE
	.align		4
.L_28:
        /*00a8*/ 	.byte	0x04, 0x12
        /*00aa*/ 	.short	(.L_30 - .L_29)
	.align		4
.L_29:
        /*00ac*/ 	.word	index@(_Z11CheckPassGBPiS_ii)
        /*00b0*/ 	.word	0x00000000


	//----- nvinfo : EIATTR_MIN_STACK_SIZE
	.align		4
.L_30:
        /*00b4*/ 	.byte	0x04, 0x12
        /*00b6*/ 	.short	(.L_32 - .L_31)
	.align		4
.L_31:
        /*00b8*/ 	.word	index@(_Z12DataPassGB_2PiS_S_S_iii)
        /*00bc*/ 	.word	0x00000000


	//----- nvinfo : EIATTR_MIN_STACK_SIZE
	.align		4
.L_32:
        /*00c0*/ 	.byte	0x04, 0x12
        /*00c2*/ 	.short	(.L_34 - .L_33)
	.align		4
.L_33:
        /*00c4*/ 	.word	index@(_Z12DataPassGB_1PiS_S_S_ii)
        /*00c8*/ 	.word	0x00000000


	//----- nvinfo : EIATTR_MIN_STACK_SIZE
	.align		4
.L_34:
        /*00cc*/ 	.byte	0x04, 0x12
        /*00ce*/ 	.short	(.L_36 - .L_35)
	.align		4
.L_35:
        /*00d0*/ 	.word	index@(_Z12DataPassGB_0PiS_S_ii)
        /*00d4*/ 	.word	0x00000000
.L_36:


//--------------------- .nv.compat                --------------------------
	.section	.nv.compat,"",@"SHT_CUDA_COMPAT_INFO"
	.align	4
        /*0000*/ 	.byte	0x02, 0x09, 0x00, 0x00, 0x02, 0x02, 0x01, 0x00, 0x02, 0x05, 0x05, 0x00, 0x03, 0x07, 0x01, 0x01
        /*0010*/ 	.byte	0x02, 0x03, 0x00, 0x00, 0x02, 0x06, 0x01, 0x00, 0x04, 0x0b, 0x08, 0x00, 0x09, 0x00, 0x00, 0x00
        /*0020*/ 	.byte	0x00, 0x00, 0x00, 0x00


//--------------------- .nv.info._Z15ComputeSyndromePiS_ii --------------------------
	.section	.nv.info._Z15ComputeSyndromePiS_ii,"",@"SHT_CUDA_INFO"
	.sectionflags	@""
	.align	4


	//----- nvinfo : EIATTR_CUDA_API_VERSION
	.align		4
        /*0000*/ 	.byte	0x04, 0x37
        /*0002*/ 	.short	(.L_38 - .L_37)
.L_37:
        /*0004*/ 	.word	0x00000082


	//----- nvinfo : EIATTR_KPARAM_INFO
	.align		4
.L_38:
        /*0008*/ 	.byte	0x04, 0x17
        /*000a*/ 	.short	(.L_40 - .L_39)
.L_39:
        /*000c*/ 	.word	0x00000000
        /*0010*/ 	.short	0x0003
        /*0012*/ 	.short	0x0014
        /*0014*/ 	.byte	0x00, 0xf0, 0x11, 0x00


	//----- nvinfo : EIATTR_KPARAM_INFO
	.align		4
.L_40:
        /*0018*/ 	.byte	0x04, 0x17
        /*001a*/ 	.short	(.L_42 - .L_41)
.L_41:
        /*001c*/ 	.word	0x00000000
        /*0020*/ 	.short	0x0002
        /*0022*/ 	.short	0x0010
        /*0024*/ 	.byte	0x00, 0xf0, 0x11, 0x00


	//----- nvinfo : EIATTR_KPARAM_INFO
	.align		4
.L_42:
        /*0028*/ 	.byte	0x04, 0x17
        /*002a*/ 	.short	(.L_44 - .L_43)
.L_43:
        /*002c*/ 	.word	0x00000000
        /*0030*/ 	.short	0x0001
        /*0032*/ 	.short	0x0008
        /*0034*/ 	.byte	0x00, 0xf5, 0x21, 0x00


	//----- nvinfo : EIATTR_KPARAM_INFO
	.align		4
.L_44:
        /*0038*/ 	.byte	0x04, 0x17
        /*003a*/ 	.short	(.L_46 - .L_45)
.L_45:
        /*003c*/ 	.word	0x00000000
        /*0040*/ 	.short	0x0000
        /*0042*/ 	.short	0x0000
        /*0044*/ 	.byte	0x00, 0xf5, 0x21, 0x00


	//----- nvinfo : EIATTR_SPARSE_MMA_MASK
	.align		4
.L_46:
        /*0048*/ 	.byte	0x03, 0x50
        /*004a*/ 	.short	0x0000


	//----- nvinfo : EIATTR_MAXREG_COUNT
	.align		4
        /*004c*/ 	.byte	0x03, 0x1b
        /*004e*/ 	.short	0x00ff


	//----- nvinfo : EIATTR_NUM_BARRIERS
	.align		4
        /*0050*/ 	.byte	0x02, 0x4c
        /*0052*/ 	.byte	0x01
	.zero		1


	//----- nvinfo : EIATTR_MERCURY_ISA_VERSION
	.align		4
        /*0054*/ 	.byte	0x03, 0x5f
        /*0056*/ 	.short	0x0101


	//----- nvinfo : EIATTR_VRC_CTA_INIT_COUNT
	.align		4
        /*0058*/ 	.byte	0x02, 0x4a
	.zero		1
	.zero		1


	//----- nvinfo : EIATTR_EXIT_INSTR_OFFSETS
	.align		4
        /*005c*/ 	.byte	0x04, 0x1c
        /*005e*/ 	.short	(.L_48 - .L_47)


	//   ....[0]....
.L_47:
        /*0060*/ 	.word	0x000010e0


	//----- nvinfo : EIATTR_CRS_STACK_SIZE
	.align		4
.L_48:
        /*0064*/ 	.byte	0x04, 0x1e
        /*0066*/ 	.short	(.L_50 - .L_49)
.L_49:
        /*0068*/ 	.word	0x00000000


	//----- nvinfo : EIATTR_CBANK_PARAM_SIZE
	.align		4
.L_50:
        /*006c*/ 	.byte	0x03, 0x19
        /*006e*/ 	.short	0x0018


	//----- nvinfo : EIATTR_PARAM_CBANK
	.align		4
        /*0070*/ 	.byte	0x04, 0x0a
        /*0072*/ 	.short	(.L_52 - .L_51)
	.align		4
.L_51:
        /*0074*/ 	.word	index@(.nv.constant0._Z15ComputeSyndromePiS_ii)
        /*0078*/ 	.short	0x0380
        /*007a*/ 	.short	0x0018


	//----- nvinfo : EIATTR_SW_WAR
	.align		4
.L_52:
        /*007c*/ 	.byte	0x04, 0x36
        /*007e*/ 	.short	(.L_54 - .L_53)
.L_53:
        /*0080*/ 	.word	0x00000008
.L_54:


//--------------------- .nv.info._Z6APP_GBPiS_S_S_ii --------------------------
	.section	.nv.info._Z6APP_GBPiS_S_S_ii,"",@"SHT_CUDA_INFO"
	.sectionflags	@""
	.align	4


	//----- nvinfo : EIATTR_CUDA_API_VERSION
	.align		4
        /*0000*/ 	.byte	0x04, 0x37
        /*0002*/ 	.short	(.L_56 - .L_55)
.L_55:
        /*0004*/ 	.word	0x00000082


	//----- nvinfo : EIATTR_KPARAM_INFO
	.align		4
.L_56:
        /*0008*/ 	.byte	0x04, 0x17
        /*000a*/ 	.short	(.L_58 - .L_57)
.L_57:
        /*000c*/ 	.word	0x00000000
        /*0010*/ 	.short	0x0005
        /*0012*/ 	.short	0x0024
        /*0014*/ 	.byte	0x00, 0xf0, 0x11, 0x00


	//----- nvinfo : EIATTR_KPARAM_INFO
	.align		4
.L_58:
        /*0018*/ 	.byte	0x04, 0x17
        /*001a*/ 	.short	(.L_60 - .L_59)
.L_59:
        /*001c*/ 	.word	0x00000000
        /*0020*/ 	.short	0x0004
        /*0022*/ 	.short	0x0020
        /*0024*/ 	.byte	0x00, 0xf0, 0x11, 0x00


	//----- nvinfo : EIATTR_KPARAM_INFO
	.align		4
.L_60:
        /*0028*/ 	.byte	0x04, 0x17
        /*002a*/ 	.short	(.L_62 - .L_61)
.L_61:
        /*002c*/ 	.word	0x00000000
        /*0030*/ 	.short	0x0003
        /*0032*/ 	.short	0x0018
        /*0034*/ 	.byte	0x00, 0xf5, 0x21, 0x00


	//----- nvinfo : EIATTR_KPARAM_INFO
	.align		4
.L_62:
        /*0038*/ 	.byte	0x04, 0x17
        /*003a*/ 	.short	(.L_64 - .L_63)
.L_63:
        /*003c*/ 	.word	0x00000000
        /*0040*/ 	.short	0x0002
        /*0042*/ 	.short	0x0010
        /*0044*/ 	.byte	0x00, 0xf5, 0x21, 0x00


	//----- nvinfo : EIATTR_KPARAM_INFO
	.align		4
.L_64:
        /*0048*/ 	.byte	0x04, 0x17
        /*004a*/ 	.short	(.L_66 - .L_65)
.L_65:
        /*004c*/ 	.word	0x00000000
        /*0050*/ 	.short	0x0001
        /*0052*/ 	.short	0x0008
        /*0054*/ 	.byte	0x00, 0xf5, 0x21, 0x00


	//----- nvinfo : EIATTR_KPARAM_INFO
	.align		4
.L_66:
        /*0058*/ 	.byte	0x04, 0x17
        /*005a*/ 	.short	(.L_68 - .L_67)
.L_67:
        /*005c*/ 	.word	0x00000000
        /*0060*/ 	.short	0x0000
        /*0062*/ 	.short	0x0000
        /*0064*/ 	.byte	0x00, 0xf5, 0x21, 0x00


	//----- nvinfo : EIATTR_SPARSE_MMA_MASK
	.align		4
.L_68:
        /*0068*/ 	.byte	0x03, 0x50
        /*006a*/ 	.short	0x0000


	//----- nvinfo : EIATTR_MAXREG_COUNT
	.align		4
        /*006c*/ 	.byte	0x03, 0x1b
        /*006e*/ 	.short	0x00ff


	//----- nvinfo : EIATTR_MERCURY_ISA_VERSION
	.align		4
        /*0070*/ 	.byte	0x03, 0x5f
        /*0072*/ 	.short	0x0101


	//----- nvinfo : EIATTR_VRC_CTA_INIT_COUNT
	.align		4
        /*0074*/ 	.byte	0x02, 0x4a
	.zero		1
	.zero		1


	//----- nvinfo : EIATTR_EXIT_INSTR_OFFSETS
	.align		4
        /*0078*/ 	.byte	0x04, 0x1c
        /*007a*/ 	.short	(.L_70 - .L_69)


	//   ....[0]....
.L_69:
        /*007c*/ 	.word	0x00000070


	//   ....[1]....
        /*0080*/ 	.word	0x00000fc0


	//----- nvinfo : EIATTR_CBANK_PARAM_SIZE
	.align		4
.L_70:
        /*0084*/ 	.byte	0x03, 0x19
        /*0086*/ 	.short	0x0028


	//----- nvinfo : EIATTR_PARAM_CBANK
	.align		4
        /*0088*/ 	.byte	0x04, 0x0a
        /*008a*/ 	.short	(.L_72 - .L_71)
	.align		4
.L_71:
        /*008c*/ 	.word	index@(.nv.constant0._Z6APP_GBPiS_S_S_ii)
        /*0090*/ 	.short	0x0380
        /*0092*/ 	.short	0x0028


	//----- nvinfo : EIATTR_SW_WAR
	.align		4
.L_72:
        /*0094*/ 	.byte	0x04, 0x36
        /*0096*/ 	.short	(.L_74 - .L_73)
.L_73:
        /*0098*/ 	.word	0x00000008
.L_74:


//--------------------- .nv.info._Z11CheckPassGBPiS_ii --------------------------
	.section	.nv.info._Z11CheckPassGBPiS_ii,"",@"SHT_CUDA_INFO"
	.sectionflags	@""
	.align	4


	//----- nvinfo : EIATTR_CUDA_API_VERSION
	.align		4
        /*0000*/ 	.byte	0x04, 0x37
        /*0002*/ 	.short	(.L_76 - .L_75)
.L_75:
        /*0004*/ 	.word	0x00000082


	//----- nvinfo : EIATTR_KPARAM_INFO
	.align		4
.L_76:
        /*0008*/ 	.byte	0x04, 0x17
        /*000a*/ 	.short	(.L_78 - .L_77)
.L_77:
        /*000c*/ 	.word	0x00000000
        /*0010*/ 	.short	0x0003
        /*0012*/ 	.short	0x0014
        /*0014*/ 	.byte	0x00, 0xf0, 0x11, 0x00


	//----- nvinfo : EIATTR_KPARAM_INFO
	.align		4
.L_78:
        /*0018*/ 	.byte	0x04, 0x17
        /*001a*/ 	.short	(.L_80 - .L_79)
.L_79:
        /*001c*/ 	.word	0x00000000
        /*0020*/ 	.short	0x0002
        /*0022*/ 	.short	0x0010
        /*0024*/ 	.byte	0x00, 0xf0, 0x11, 0x00


	//----- nvinfo : EIATTR_KPARAM_INFO
	.align		4
.L_80:
        /*0028*/ 	.byte	0x04, 0x17
        /*002a*/ 	.short	(.L_82 - .L_81)
.L_81:
        /*002c*/ 	.word	0x00000000
        /*0030*/ 	.short	0x0001
        /*0032*/ 	.short	0x0008
        /*0034*/ 	.byte	0x00, 0xf5, 0x21, 0x00


	//----- nvinfo : EIATTR_KPARAM_INFO
	.align		4
.L_82:
        /*0038*/ 	.byte	0x04, 0x17
        /*003a*/ 	.short	(.L_84 - .L_83)
.L_83:
        /*003c*/ 	.word	0x00000000
        /*0040*/ 	.short	0x0000
        /*0042*/ 	.short	0x0000
        /*0044*/ 	.byte	0x00, 0xf5, 0x21, 0x00


	//----- nvinfo : EIATTR_SPARSE_MMA_MASK
	.align		4
.L_84:
        /*0048*/ 	.byte	0x03, 0x50
        /*004a*/ 	.short	0x0000


	//----- nvinfo : EIATTR_MAXREG_COUNT
	.align		4
        /*004c*/ 	.byte	0x03, 0x1b
        /*004e*/ 	.short	0x00ff


	//----- nvinfo : EIATTR_MERCURY_ISA_VERSION
	.align		4
        /*0050*/ 	.byte	0x03, 0x5f
        /*0052*/ 	.short	0x0101


	//----- nvinfo : EIATTR_VRC_CTA_INIT_COUNT
	.align		4
        /*0054*/ 	.byte	0x02, 0x4a
	.zero		1
	.zero		1


	//----- nvinfo : EIATTR_EXIT_INSTR_OFFSETS
	.align		4
        /*0058*/ 	.byte	0x04, 0x1c
        /*005a*/ 	.short	(.L_86 - .L_85)


	//   ....[0]....
.L_85:
        /*005c*/ 	.word	0x00000070


	//   ....[1]....
        /*0060*/ 	.word	0x00000af0


	//   ....[2]....
        /*0064*/ 	.word	0x000011e0


	//   ....[3]....
        /*0068*/ 	.word	0x00001560


	//   ....[4]....
        /*006c*/ 	.word	0x00001760


	//   ....[5]....
        /*0070*/ 	.word	0x00001840


	//----- nvinfo : EIATTR_CBANK_PARAM_SIZE
	.align		4
.L_86:
        /*0074*/ 	.byte	0x03, 0x19
        /*0076*/ 	.short	0x0018


	//----- nvinfo : EIATTR_PARAM_CBANK
	.align		4
        /*0078*/ 	.byte	0x04, 0x0a
        /*007a*/ 	.short	(.L_88 - .L_87)
	.align		4
.L_87:
        /*007c*/ 	.word	index@(.nv.constant0._Z11CheckPassGBPiS_ii)
        /*0080*/ 	.short	0x0380
        /*0082*/ 	.short	0x0018


	//----- nvinfo : EIATTR_SW_WAR
	.align		4
.L_88:
        /*0084*/ 	.byte	0x04, 0x36
        /*0086*/ 	.short	(.L_90 - .L_89)
.L_89:
        /*0088*/ 	.word	0x00000008
.L_90:


//--------------------- .nv.info._Z12DataPassGB_2PiS_S_S_iii --------------------------
	.section	.nv.info._Z12DataPassGB_2PiS_S_S_iii,"",@"SHT_CUDA_INFO"
	.sectionflags	@""
	.align	4


	//----- nvinfo : EIATTR_CUDA_API_VERSION
	.align		4
        /*0000*/ 	.byte	0x04, 0x37
        /*0002*/ 	.short	(.L_92 - .L_91)
.L_91:
        /*0004*/ 	.word	0x00000082


	//----- nvinfo : EIATTR_KPARAM_INFO
	.align		4
.L_92:
        /*0008*/ 	.byte	0x04, 0x17
        /*000a*/ 	.short	(.L_94 - .L_93)
.L_93:
        /*000c*/ 	.word	0x00000000
        /*0010*/ 	.short	0x0006
        /*0012*/ 	.short	0x0028
        /*0014*/ 	.byte	0x00, 0xf0, 0x11, 0x00


	//----- nvinfo : EIATTR_KPARAM_INFO
	.align		4
.L_94:
        /*0018*/ 	.byte	0x04, 0x17
        /*001a*/ 	.short	(.L_96 - .L_95)
.L_95:
        /*001c*/ 	.word	0x00000000
        /*0020*/ 	.short	0x0005
        /*0022*/ 	.short	0x0024
        /*0024*/ 	.byte	0x00, 0xf0, 0x11, 0x00


	//----- nvinfo : EIATTR_KPARAM_INFO
	.align		4
.L_96:
        /*0028*/ 	.byte	0x04, 0x17
        /*002a*/ 	.short	(.L_98 - .L_97)
.L_97:
        /*002c*/ 	.word	0x00000000
        /*0030*/ 	.short	0x0004
        /*0032*/ 	.short	0x0020
        /*0034*/ 	.byte	0x00, 0xf0, 0x11, 0x00


	//----- nvinfo : EIATTR_KPARAM_INFO
	.align		4
.L_98:
        /*0038*/ 	.byte	0x04, 0x17
        /*003a*/ 	.short	(.L_100 - .L_99)
.L_99:
        /*003c*/ 	.word	0x00000000
        /*0040*/ 	.short	0x0003
        /*0042*/ 	.short	0x0018
        /*0044*/ 	.byte	0x00, 0xf5, 0x21, 0x00


	//----- nvinfo : EIATTR_KPARAM_INFO
	.align		4
.L_100:
        /*0048*/ 	.byte	0x04, 0x17
        /*004a*/ 	.short	(.L_102 - .L_101)
.L_101:
        /*004c*/ 	.word	0x00000000
        /*0050*/ 	.short	0x0002
        /*0052*/ 	.short	0x0010
        /*0054*/ 	.byte	0x00, 0xf5, 0x21, 0x00


	//----- nvinfo : EIATTR_KPARAM_INFO
	.align		4
.L_102:
        /*0058*/ 	.byte	0x04, 0x17
        /*005a*/ 	.short	(.L_104 - .L_103)
.L_103:
        /*005c*/ 	.word	0x00000000
        /*0060*/ 	.short	0x0001
        /*0062*/ 	.short	0x0008
        /*0064*/ 	.byte	0x00, 0xf5, 0x21, 0x00


	//----- nvinfo : EIATTR_KPARAM_INFO
	.align		4
.L_104:
        /*0068*/ 	.byte	0x04, 0x17
        /*006a*/ 	.short	(.L_106 - .L_105)
.L_105:
        /*006c*/ 	.word	0x00000000
        /*0070*/ 	.short	0x0000
        /*0072*/ 	.short	0x0000
        /*0074*/ 	.byte	0x00, 0xf5, 0x21, 0x00


	//----- nvinfo : EIATTR_SPARSE_MMA_MASK
	.align		4
.L_106:
        /*0078*/ 	.byte	0x03, 0x50
        /*007a*/ 	.short	0x0000


	//----- nvinfo : EIATTR_MAXREG_COUNT
	.align		4
        /*007c*/ 	.byte	0x03, 0x1b
        /*007e*/ 	.short	0x00ff


	//----- nvinfo : EIATTR_MERCURY_ISA_VERSION
	.align		4
        /*0080*/ 	.byte	0x03, 0x5f
        /*0082*/ 	.short	0x0101


	//----- nvinfo : EIATTR_VRC_CTA_INIT_COUNT
	.align		4
        /*0084*/ 	.byte	0x02, 0x4a
	.zero		1
	.zero		1


	//----- nvinfo : EIATTR_EXIT_INSTR_OFFSETS
	.align		4
        /*0088*/ 	.byte	0x04, 0x1c
        /*008a*/ 	.short	(.L_108 - .L_107)


	//   ....[0]....
.L_107:
        /*008c*/ 	.word	0x00000070


	//   ....[1]....
        /*0090*/ 	.word	0x00000f80


	//   ....[2]....
        /*0094*/ 	.word	0x00001690


	//   ....[3]....
        /*0098*/ 	.word	0x00001a20


	//   ....[4]....
        /*009c*/ 	.word	0x00001c30


	//   ....[5]....
        /*00a0*/ 	.word	0x00001d30


	//----- nvinfo : EIATTR_CBANK_PARAM_SIZE
	.align		4
.L_108:
        /*00a4*/ 	.byte	0x03, 0x19
        /*00a6*/ 	.short	0x002c


	//----- nvinfo : EIATTR_PARAM_CBANK
	.align		4
        /*00a8*/ 	.byte	0x04, 0x0a
        /*00aa*/ 	.short	(.L_110 - .L_109)
	.align		4
.L_109:
        /*00ac*/ 	.word	index@(.nv.constant0._Z12DataPassGB_2PiS_S_S_iii)
        /*00b0*/ 	.short	0x0380
        /*00b2*/ 	.short	0x002c


	//----- nvinfo : EIATTR_SW_WAR
	.align		4
.L_110:
        /*00b4*/ 	.byte	0x04, 0x36
        /*00b6*/ 	.short	(.L_112 - .L_111)
.L_111:
        /*00b8*/ 	.word	0x00000008
.L_112:


//--------------------- .nv.info._Z12DataPassGB_1PiS_S_S_ii --------------------------
	.section	.nv.info._Z12DataPassGB_1PiS_S_S_ii,"",@"SHT_CUDA_INFO"
	.sectionflags	@""
	.align	4


	//----- nvinfo : EIATTR_CUDA_API_VERSION
	.align		4
        /*0000*/ 	.byte	0x04, 0x37
        /*0002*/ 	.short	(.L_114 - .L_113)
.L_113:
        /*0004*/ 	.word	0x00000082


	//----- nvinfo : EIATTR_KPARAM_INFO
	.align		4
.L_114:
        /*0008*/ 	.byte	0x04, 0x17
        /*000a*/ 	.short	(.L_116 - .L_115)
.L_115:
        /*000c*/ 	.word	0x00000000
        /*0010*/ 	.short	0x0005
        /*0012*/ 	.short	0x0024
        /*0014*/ 	.byte	0x00, 0xf0, 0x11, 0x00


	//----- nvinfo : EIATTR_KPARAM_INFO
	.align		4
.L_116:
        /*0018*/ 	.byte	0x04, 0x17
        /*001a*/ 	.short	(.L_118 - .L_117)
.L_117:
        /*001c*/ 	.word	0x00000000
        /*0020*/ 	.short	0x0004
        /*0022*/ 	.short	0x0020
        /*0024*/ 	.byte	0x00, 0xf0, 0x11, 0x00


	//----- nvinfo : EIATTR_KPARAM_INFO
	.align		4
.L_118:
        /*0028*/ 	.byte	0x04, 0x17
        /*002a*/ 	.short	(.L_120 - .L_119)
.L_119:
        /*002c*/ 	.word	0x00000000
        /*0030*/ 	.short	0x0003
        /*0032*/ 	.short	0x0018
        /*0034*/ 	.byte	0x00, 0xf5, 0x21, 0x00


	//----- nvinfo : EIATTR_KPARAM_INFO
	.align		4
.L_120:
        /*0038*/ 	.byte	0x04, 0x17
        /*003a*/ 	.short	(.L_122 - .L_121)
.L_121:
        /*003c*/ 	.word	0x00000000
        /*0040*/ 	.short	0x0002
        /*0042*/ 	.short	0x0010
        /*0044*/ 	.byte	0x00, 0xf5, 0x21, 0x00


	//----- nvinfo : EIATTR_KPARAM_INFO
	.align		4
.L_122:
        /*0048*/ 	.byte	0x04, 0x17
        /*004a*/ 	.short	(.L_124 - .L_123)
.L_123:
        /*004c*/ 	.word	0x00000000
        /*0050*/ 	.short	0x0001
        /*0052*/ 	.short	0x0008
        /*0054*/ 	.byte	0x00, 0xf5, 0x21, 0x00


	//----- nvinfo : EIATTR_KPARAM_INFO
	.align		4
.L_124:
        /*0058*/ 	.byte	0x04, 0x17
        /*005a*/ 	.short	(.L_126 - .L_125)
.L_125:
        /*005c*/ 	.word	0x00000000
        /*0060*/ 	.short	0x0000
        /*0062*/ 	.short	0x0000
        /*0064*/ 	.byte	0x00, 0xf5, 0x21, 0x00


	//----- nvinfo : EIATTR_SPARSE_MMA_MASK
	.align		4
.L_126:
        /*0068*/ 	.byte	0x03, 0x50
        /*006a*/ 	.short	0x0000


	//----- nvinfo : EIATTR_MAXREG_COUNT
	.align		4
        /*006c*/ 	.byte	0x03, 0x1b
        /*006e*/ 	.short	0x00ff


	//----- nvinfo : EIATTR_MERCURY_ISA_VERSION
	.align		4
        /*0070*/ 	.byte	0x03, 0x5f
        /*0072*/ 	.short	0x0101


	//----- nvinfo : EIATTR_VRC_CTA_INIT_COUNT
	.align		4
        /*0074*/ 	.byte	0x02, 0x4a
	.zero		1
	.zero		1


	//----- nvinfo : EIATTR_EXIT_INSTR_OFFSETS
	.align		4
        /*0078*/ 	.byte	0x04, 0x1c
        /*007a*/ 	.short	(.L_128 - .L_127)


	//   ....[0]....
.L_127:
        /*007c*/ 	.word	0x00000070


	//   ....[1]....
        /*0080*/ 	.word	0x00000f60


	//   ....[2]....
        /*0084*/ 	.word	0x00001670


	//   ....[3]....
        /*0088*/ 	.word	0x00001a00


	//   ....[4]....
        /*008c*/ 	.word	0x00001c10


	//   ....[5]....
        /*0090*/ 	.word	0x00001d10


	//----- nvinfo : EIATTR_CBANK_PARAM_SIZE
	.align		4
.L_128:
        /*0094*/ 	.byte	0x03, 0x19
        /*0096*/ 	.short	0x0028


	//----- nvinfo : EIATTR_PARAM_CBANK
	.align		4
        /*0098*/ 	.byte	0x04, 0x0a
        /*009a*/ 	.short	(.L_130 - .L_129)
	.align		4
.L_129:
        /*009c*/ 	.word	index@(.nv.constant0._Z12DataPassGB_1PiS_S_S_ii)
        /*00a0*/ 	.short	0x0380
        /*00a2*/ 	.short	0x0028


	//----- nvinfo : EIATTR_SW_WAR
	.align		4
.L_130:
        /*00a4*/ 	.byte	0x04, 0x36
        /*00a6*/ 	.short	(.L_132 - .L_131)
.L_131:
        /*00a8*/ 	.word	0x00000008
.L_132:


//--------------------- .nv.info._Z12DataPassGB_0PiS_S_ii --------------------------
	.section	.nv.info._Z12DataPassGB_0PiS_S_ii,"",@"SHT_CUDA_INFO"
	.sectionflags	@""
	.align	4


	//----- nvinfo : EIATTR_CUDA_API_VERSION
	.align		4
        /*0000*/ 	.byte	0x04, 0x37
        /*0002*/ 	.short	(.L_134 - .L_133)
.L_133:
        /*0004*/ 	.word	0x00000082


	//----- nvinfo : EIATTR_KPARAM_INFO
	.align		4
.L_134:
        /*0008*/ 	.byte	0x04, 0x17
        /*000a*/ 	.short	(.L_136 - .L_135)
.L_135:
        /*000c*/ 	.word	0x00000000
        /*0010*/ 	.short	0x0004
        /*0012*/ 	.short	0x001c
        /*0014*/ 	.byte	0x00, 0xf0, 0x11, 0x00


	//----- nvinfo : EIATTR_KPARAM_INFO
	.align		4
.L_136:
        /*0018*/ 	.byte	0x04, 0x17
        /*001a*/ 	.short	(.L_138 - .L_137)
.L_137:
        /*001c*/ 	.word	0x00000000
        /*0020*/ 	.short	0x0003
        /*0022*/ 	.short	0x0018
        /*0024*/ 	.byte	0x00, 0xf0, 0x11, 0x00


	//----- nvinfo : EIATTR_KPARAM_INFO
	.align		4
.L_138:
        /*0028*/ 	.byte	0x04, 0x17
        /*002a*/ 	.short	(.L_140 - .L_139)
.L_139:
        /*002c*/ 	.word	0x00000000
        /*0030*/ 	.short	0x0002
        /*0032*/ 	.short	0x0010
        /*0034*/ 	.byte	0x00, 0xf5, 0x21, 0x00


	//----- nvinfo : EIATTR_KPARAM_INFO
	.align		4
.L_140:
        /*0038*/ 	.byte	0x04, 0x17
        /*003a*/ 	.short	(.L_142 - .L_141)
.L_141:
        /*003c*/ 	.word	0x00000000
        /*0040*/ 	.short	0x0001
        /*0042*/ 	.short	0x0008
        /*0044*/ 	.byte	0x00, 0xf5, 0x21, 0x00


	//----- nvinfo : EIATTR_KPARAM_INFO
	.align		4
.L_142:
        /*0048*/ 	.byte	0x04, 0x17
        /*004a*/ 	.short	(.L_144 - .L_143)
.L_143:
        /*004c*/ 	.word	0x00000000
        /*0050*/ 	.short	0x0000
        /*0052*/ 	.short	0x0000
        /*0054*/ 	.byte	0x00, 0xf5, 0x21, 0x00


	//----- nvinfo : EIATTR_SPARSE_MMA_MASK
	.align		4
.L_144:
        /*0058*/ 	.byte	0x03, 0x50
        /*005a*/ 	.short	0x0000


	//----- nvinfo : EIATTR_MAXREG_COUNT
	.align		4
        /*005c*/ 	.byte	0x03, 0x1b
        /*005e*/ 	.short	0x00ff


	//----- nvinfo : EIATTR_MERCURY_ISA_VERSION
	.align		4
        /*0060*/ 	.byte	0x03, 0x5f
        /*0062*/ 	.short	0x0101


	//----- nvinfo : EIATTR_VRC_CTA_INIT_COUNT
	.align		4
        /*0064*/ 	.byte	0x02, 0x4a
	.zero		1
	.zero		1


	//----- nvinfo : EIATTR_EXIT_INSTR_OFFSETS
	.align		4
        /*0068*/ 	.byte	0x04, 0x1c
        /*006a*/ 	.short	(.L_146 - .L_145)


	//   ....[0]....
.L_145:
        /*006c*/ 	.word	0x00000070


	//   ....[1]....
        /*0070*/ 	.word	0x00000210


	//   ....[2]....
        /*0074*/ 	.word	0x00000840


	//   ....[3]....
        /*0078*/ 	.word	0x00000b40


	//   ....[4]....
        /*007c*/ 	.word	0x00000d00


	//   ....[5]....
        /*0080*/ 	.word	0x00000dd0


	//----- nvinfo : EIATTR_CBANK_PARAM_SIZE
	.align		4
.L_146:
        /*0084*/ 	.byte	0x03, 0x19
        /*0086*/ 	.short	0x0020


	//----- nvinfo : EIATTR_PARAM_CBANK
	.align		4
        /*0088*/ 	.byte	0x04, 0x0a
        /*008a*/ 	.short	(.L_148 - .L_147)
	.align		4
.L_147:
        /*008c*/ 	.word	index@(.nv.constant0._Z12DataPassGB_0PiS_S_ii)
        /*0090*/ 	.short	0x0380
        /*0092*/ 	.short	0x0020


	//----- nvinfo : EIATTR_SW_WAR
	.align		4
.L_148:
        /*0094*/ 	.byte	0x04, 0x36
        /*0096*/ 	.short	(.L_150 - .L_149)
.L_149:
        /*0098*/ 	.word	0x00000008
.L_150:


//--------------------- .nv.callgraph             --------------------------
	.section	.nv.callgraph,"",@"SHT_CUDA_CALLGRAPH"
	.align	4
	.sectionentsize	8
	.align		4
        /*0000*/ 	.word	0x00000000
	.align		4
        /*0004*/ 	.word	0xffffffff
	.align		4
        /*0008*/ 	.word	0x00000000
	.align		4
        /*000c*/ 	.word	0xfffffffe
	.align		4
        /*0010*/ 	.word	0x00000000
	.align		4
        /*0014*/ 	.word	0xfffffffd
	.align		4
        /*0018*/ 	.word	0x00000000
	.align		4
        /*001c*/ 	.word	0xfffffffc


//--------------------- .nv.constant3             --------------------------
	.section	.nv.constant3,"a",@progbits
	.align	4
.nv.constant3:
	.type		Mat_device,@object
	.size		Mat_device,(.L_0 - Mat_device)
Mat_device:
	.zero		20736
.L_0:


//--------------------- .text._Z15ComputeSyndromePiS_ii --------------------------
	.section	.text._Z15ComputeSyndromePiS_ii,"ax",@progbits
	.align	128
        .global         _Z15ComputeSyndromePiS_ii
        .type           _Z15ComputeSyndromePiS_ii,@function
        .size           _Z15ComputeSyndromePiS_ii,(.L_x_55 - _Z15ComputeSyndromePiS_ii)
        .other          _Z15ComputeSyndromePiS_ii,@"STO_CUDA_ENTRY STV_DEFAULT"
_Z15ComputeSyndromePiS_ii:
.text._Z15ComputeSyndromePiS_ii:
[----:B------:R-:W-:Y:S01]  /*0000*/  LDC R1, c[0x0][0x37c] ;  /* 0x0000df00ff017b82 */ /* 0x000fe20000000800 */
[----:B------:R-:W0:Y:S07]  /*0010*/  S2R R0, SR_TID.X ;  /* 0x0000000000007919 */ /* 0x000e2e0000002100 */
[----:B------:R-:W0:Y:S01]  /*0020*/  S2UR UR6, SR_CTAID.X ;  /* 0x00000000000679c3 */ /* 0x000e220000002500 */
[----:B------:R-:W1:Y:S01]  /*0030*/  LDCU.64 UR4, c[0x0][0x358] ;  /* 0x00006b00ff0477ac */ /* 0x000e620008000a00 */
[----:B------:R-:W-:Y:S01]  /*0040*/  BSSY.RECONVERGENT B0, `(.L_x_0) ;  /* 0x0000106000007945 */ /* 0x000fe20003800200 */
[----:B------:R-:W-:-:S05]  /*0050*/  IMAD.MOV.U32 R8, RZ, RZ, RZ ;  /* 0x000000ffff087224 */ /* 0x000fca00078e00ff */
[----:B------:R-:W0:Y:S08]  /*0060*/  LDC R3, c[0x0][0x360] ;  /* 0x0000d800ff037b82 */ /* 0x000e300000000800 */
[----:B------:R-:W2:Y:S01]  /*0070*/  LDC R5, c[0x0][0x390] ;  /* 0x0000e400ff057b82 */ /* 0x000ea20000000800 */
[----:B0-----:R-:W-:-:S05]  /*0080*/  IMAD R0, R3, UR6, R0 ;  /* 0x0000000603007c24 */ /* 0x001fca000f8e0200 */
[----:B--2---:R-:W-:-:S13]  /*0090*/  ISETP.GE.U32.AND P0, PT, R0, R5, PT ;  /* 0x000000050000720c */ /* 0x004fda0003f06070 */
[----:B-1----:R-:W-:Y:S05]  /*00a0*/  @P0 BRA `(.L_x_1) ;  /* 0x0000000c00fc0947 */ /* 0x002fea0003800000 */
[----:B------:R-:W-:Y:S01]  /*00b0*/  IABS R7, R5 ;  /* 0x0000000500077213 */ /* 0x000fe20000000000 */
[----:B------:R-:W0:Y:S03]  /*00c0*/  LDC R10, c[0x0][0x394] ;  /* 0x0000e500ff0a7b82 */ /* 0x000e260000000800 */
[----:B------:R-:W1:Y:S08]  /*00d0*/  I2F.RP R4, R7 ;  /* 0x0000000700047306 */ /* 0x000e700000209400 */
[----:B-1----:R-:W1:Y:S02]  /*00e0*/  MUFU.RCP R4, R4 ;  /* 0x0000000400047308 */ /* 0x002e640000001000 */
[----:B-1----:R-:W-:-:S06]  /*00f0*/  VIADD R2, R4, 0xffffffe ;  /* 0x0ffffffe04027836 */ /* 0x002fcc0000000000 */
[----:B------:R1:W2:Y:S02]  /*0100*/  F2I.FTZ.U32.TRUNC.NTZ R3, R2 ;  /* 0x0000000200037305 */ /* 0x0002a4000021f000 */
[----:B-1----:R-:W-:Y:S01]  /*0110*/  IMAD.MOV.U32 R2, RZ, RZ, RZ ;  /* 0x000000ffff027224 */ /* 0x002fe200078e00ff */
[----:B--2---:R-:W-:-:S05]  /*0120*/  IADD3 R6, PT, PT, RZ, -R3, RZ ;  /* 0x80000003ff067210 */ /* 0x004fca0007ffe0ff */
[----:B------:R-:W-:Y:S01]  /*0130*/  IMAD R9, R6, R7, RZ ;  /* 0x0000000706097224 */ /* 0x000fe200078e02ff */
[----:B0-----:R-:W-:-:S03]  /*0140*/  IABS R6, R10 ;  /* 0x0000000a00067213 */ /* 0x001fc60000000000 */
[----:B------:R-:W-:-:S06]  /*0150*/  IMAD.HI.U32 R3, R3, R9, R2 ;  /* 0x0000000903037227 */ /* 0x000fcc00078e0002 */
[----:B------:R-:W-:-:S05]  /*0160*/  IMAD.HI.U32 R3, R3, R6, RZ ;  /* 0x0000000603037227 */ /* 0x000fca00078e00ff */
[----:B------:R-:W-:-:S05]  /*0170*/  IADD3 R4, PT, PT, -R3, RZ, RZ ;  /* 0x000000ff03047210 */ /* 0x000fca0007ffe1ff */
[----:B------:R-:W-:-:S05]  /*0180*/  IMAD R2, R7, R4, R6 ;  /* 0x0000000407027224 */ /* 0x000fca00078e0206 */
[----:B------:R-:W-:-:S13]  /*0190*/  ISETP.GT.U32.AND P2, PT, R7, R2, PT ;  /* 0x000000020700720c */ /* 0x000fda0003f44070 */
[----:B------:R-:W-:Y:S01]  /*01a0*/  @!P2 IMAD.IADD R2, R2, 0x1, -R7 ;  /* 0x000000010202a824 */ /* 0x000fe200078e0a07 */
[----:B------:R-:W-:Y:S02]  /*01b0*/  @!P2 IADD3 R3, PT, PT, R3, 0x1, RZ ;  /* 0x000000010303a810 */ /* 0x000fe40007ffe0ff */
[----:B------:R-:W-:Y:S02]  /*01c0*/  ISETP.NE.AND P2, PT, R5, RZ, PT ;  /* 0x000000ff0500720c */ /* 0x000fe40003f45270 */
[----:B------:R-:W-:Y:S02]  /*01d0*/  ISETP.GE.U32.AND P0, PT, R2, R7, PT ;  /* 0x000000070200720c */ /* 0x000fe40003f06070 */
[----:B------:R-:W-:-:S04]  /*01e0*/  LOP3.LUT R2, R10, R5, RZ, 0x3c, !PT ;  /* 0x000000050a027212 */ /* 0x000fc800078e3cff */
[----:B------:R-:W-:-:S07]  /*01f0*/  ISETP.GE.AND P1, PT, R2, RZ, PT ;  /* 0x000000ff0200720c */ /* 0x000fce0003f26270 */
[----:B------:R-:W-:-:S06]  /*0200*/  @P0 VIADD R3, R3, 0x1 ;  /* 0x0000000103030836 */ /* 0x000fcc0000000000 */
[----:B------:R-:W-:Y:S02]  /*0210*/  @!P1 IADD3 R3, PT, PT, -R3, RZ, RZ ;  /* 0x000000ff03039210 */ /* 0x000fe40007ffe1ff */
[----:B------:R-:W-:-:S04]  /*0220*/  @!P2 LOP3.LUT R3, RZ, R5, RZ, 0x33, !PT ;  /* 0x00000005ff03a212 */ /* 0x000fc800078e33ff */
[----:B------:R-:W-:-:S13]  /*0230*/  ISETP.NE.AND P0, PT, R3, RZ, PT ;  /* 0x000000ff0300720c */ /* 0x000fda0003f05270 */
[----:B------:R-:W-:Y:S05]  /*0240*/  @!P0 BRA `(.L_x_1) ;  /* 0x0000000c00948947 */ /* 0x000fea0003800000 */
[C---:B------:R-:W-:Y:S01]  /*0250*/  ISETP.GE.U32.AND P0, PT, R3.reuse, 0x10, PT ;  /* 0x000000100300780c */ /* 0x040fe20003f06070 */
[----:B------:R-:W-:Y:S01]  /*0260*/  HFMA2 R8, -RZ, RZ, 0, 0 ;  /* 0x00000000ff087431 */ /* 0x000fe200000001ff */
[----:B------:R-:W-:Y:S01]  /*0270*/  LOP3.LUT R4, R3, 0xf, RZ, 0xc0, !PT ;  /* 0x0000000f03047812 */ /* 0x000fe200078ec0ff */
[----:B------:R-:W-:Y:S02]  /*0280*/  IMAD R5, R0, R3, RZ ;  /* 0x0000000300057224 */ /* 0x000fe400078e02ff */
[----:B------:R-:W-:Y:S01]  /*0290*/  IMAD.MOV.U32 R6, RZ, RZ, RZ ;  /* 0x000000ffff067224 */ /* 0x000fe200078e00ff */
[----:B------:R-:W-:-:S07]  /*02a0*/  ISETP.NE.AND P1, PT, R4, RZ, PT ;  /* 0x000000ff0400720c */ /* 0x000fce0003f25270 */
[----:B------:R-:W-:Y:S06]  /*02b0*/  @!P0 BRA `(.L_x_2) ;  /* 0x0000000400c48947 */ /* 0x000fec0003800000 */
[----:B------:R-:W0:Y:S01]  /*02c0*/  LDC.64 R12, c[0x0][0x388] ;  /* 0x0000e200ff0c7b82 */ /* 0x000e220000000a00 */
[----:B------:R-:W-:Y:S01]  /*02d0*/  LOP3.LUT R6, R3, 0xfffffff0, RZ, 0xc0, !PT ;  /* 0xfffffff003067812 */ /* 0x000fe200078ec0ff */
[----:B------:R-:W-:Y:S01]  /*02e0*/  VIADD R7, R5, 0x7 ;  /* 0x0000000705077836 */ /* 0x000fe20000000000 */
[----:B------:R-:W-:-:S03]  /*02f0*/  MOV R8, RZ ;  /* 0x000000ff00087202 */ /* 0x000fc60000000f00 */
[----:B------:R-:W-:-:S07]  /*0300*/  IMAD.MOV R2, RZ, RZ, -R6 ;  /* 0x000000ffff027224 */ /* 0x000fce00078e0a06 */
.L_x_3:
[C---:B------:R-:W-:Y:S01]  /*0310*/  IADD3 R9, PT, PT, R7.reuse, -0x7, RZ ;  /* 0xfffffff907097810 */ /* 0x040fe20007ffe0ff */
[----:B------:R-:W-:Y:S01]  /*0320*/  VIADD R10, R7, 0xfffffffa ;  /* 0xfffffffa070a7836 */ /* 0x000fe20000000000 */
[----:B------:R-:W-:Y:S05]  /*0330*/  WARPSYNC.ALL ;  /* 0x0000000000007948 */ /* 0x000fea0003800000 */
[----:B------:R-:W-:Y:S01]  /*0340*/  SHF.L.U32 R14, R9, 0x2, RZ ;  /* 0x00000002090e7819 */ /* 0x000fe200000006ff */
[----:B------:R-:W-:Y:S01]  /*0350*/  IMAD.SHL.U32 R20, R10, 0x4, RZ ;  /* 0x000000040a147824 */ /* 0x000fe200078e00ff */
[----:B------:R-:W-:Y:S08]  /*0360*/  BAR.SYNC.DEFER_BLOCKING 0x0 ;  /* 0x0000000000007b1d */ /* 0x000ff00000010000 */
[----:B------:R-:W0:Y:S08]  /*0370*/  LDC R17, c[0x3][R14] ;  /* 0x00c000000e117b82 */ /* 0x000e300000000800 */
[----:B------:R-:W1:Y:S01]  /*0380*/  LDC R19, c[0x3][R20] ;  /* 0x00c0000014137b82 */ /* 0x000e620000000800 */
[----:B0-----:R-:W-:-:S05]  /*0390*/  IMAD.WIDE R16, R17, 0x4, R12 ;  /* 0x0000000411107825 */ /* 0x001fca00078e020c */
[----:B------:R0:W2:Y:S01]  /*03a0*/  LDG.E R9, desc[UR4][R16.64] ;  /* 0x0000000410097981 */ /* 0x0000a2000c1e1900 */
[----:B-1----:R-:W-:Y:S01]  /*03b0*/  IMAD.WIDE R18, R19, 0x4, R12 ;  /* 0x0000000413127825 */ /* 0x002fe200078e020c */
[----:B------:R-:W-:Y:S06]  /*03c0*/  BAR.SYNC.DEFER_BLOCKING 0x0 ;  /* 0x0000000000007b1d */ /* 0x000fec0000010000 */
[----:B------:R1:W2:Y:S01]  /*03d0*/  LDG.E R10, desc[UR4][R18.64] ;  /* 0x00000004120a7981 */ /* 0x0002a2000c1e1900 */
[----:B------:R-:W-:-:S04]  /*03e0*/  IADD3 R11, PT, PT, R7, -0x5, RZ ;  /* 0xfffffffb070b7810 */ /* 0x000fc80007ffe0ff */
[----:B------:R-:W-:-:S06]  /*03f0*/  SHF.L.U32 R15, R11, 0x2, RZ ;  /* 0x000000020b0f7819 */ /* 0x000fcc00000006ff */
[----:B------:R-:W3:Y:S01]  /*0400*/  LDC R15, c[0x3][R15] ;  /* 0x00c000000f0f7b82 */ /* 0x000ee20000000800 */
[----:B------:R-:W-:-:S04]  /*0410*/  VIADD R21, R7, 0xfffffffc ;  /* 0xfffffffc07157836 */ /* 0x000fc80000000000 */
[----:B------:R-:W-:-:S06]  /*0420*/  IMAD.SHL.U32 R11, R21, 0x4, RZ ;  /* 0x00000004150b7824 */ /* 0x000fcc00078e00ff */
[----:B------:R-:W4:Y:S01]  /*0430*/  LDC R11, c[0x3][R11] ;  /* 0x00c000000b0b7b82 */ /* 0x000f220000000800 */
[C---:B0-----:R-:W-:Y:S01]  /*0440*/  IADD3 R16, PT, PT, R7.reuse, -0x1, RZ ;  /* 0xffffffff07107810 */ /* 0x041fe20007ffe0ff */
[----:B------:R-:W-:-:S04]  /*0450*/  VIADD R14, R7, 0x1 ;  /* 0x00000001070e7836 */ /* 0x000fc80000000000 */
[----:B------:R-:W-:Y:S01]  /*0460*/  IMAD.SHL.U32 R24, R16, 0x4, RZ ;  /* 0x0000000410187824 */ /* 0x000fe200078e00ff */
[C---:B------:R-:W-:Y:S01]  /*0470*/  IADD3 R16, PT, PT, R7.reuse, 0x2, RZ ;  /* 0x0000000207107810 */ /* 0x040fe20007ffe0ff */
[----:B------:R-:W-:Y:S02]  /*0480*/  IMAD.SHL.U32 R20, R14, 0x4, RZ ;  /* 0x000000040e147824 */ /* 0x000fe400078e00ff */
[C---:B------:R-:W-:Y:S01]  /*0490*/  VIADD R14, R7.reuse, 0x3 ;  /* 0x00000003070e7836 */ /* 0x040fe20000000000 */
[----:B------:R-:W-:Y:S02]  /*04a0*/  SHF.L.U32 R29, R16, 0x2, RZ ;  /* 0x00000002101d7819 */ /* 0x000fe400000006ff */
[C---:B------:R-:W-:Y:S01]  /*04b0*/  IADD3 R21, PT, PT, R7.reuse, -0x3, RZ ;  /* 0xfffffffd07157810 */ /* 0x040fe20007ffe0ff */
[----:B-1----:R-:W-:Y:S01]  /*04c0*/  IMAD.SHL.U32 R18, R14, 0x4, RZ ;  /* 0x000000040e127824 */ /* 0x002fe200078e00ff */
[C---:B------:R-:W-:Y:S01]  /*04d0*/  IADD3 R16, PT, PT, R7.reuse, 0x4, RZ ;  /* 0x0000000407107810 */ /* 0x040fe20007ffe0ff */
[----:B------:R-:W-:-:S02]  /*04e0*/  VIADD R14, R7, 0x5 ;  /* 0x00000005070e7836 */ /* 0x000fc40000000000 */
[----:B------:R-:W-:Y:S01]  /*04f0*/  VIADD R22, R7, 0xfffffffe ;  /* 0xfffffffe07167836 */ /* 0x000fe20000000000 */
[----:B------:R-:W-:Y:S02]  /*0500*/  SHF.L.U32 R21, R21, 0x2, RZ ;  /* 0x0000000215157819 */ /* 0x000fe400000006ff */
[----:B------:R-:W-:Y:S01]  /*0510*/  SHF.L.U32 R25, R16, 0x2, RZ ;  /* 0x0000000210197819 */ /* 0x000fe200000006ff */
[----:B------:R-:W-:Y:S02]  /*0520*/  IMAD.SHL.U32 R16, R14, 0x4, RZ ;  /* 0x000000040e107824 */ /* 0x000fe400078e00ff */
[----:B------:R-:W-:Y:S02]  /*0530*/  IMAD.SHL.U32 R23, R22, 0x4, RZ ;  /* 0x0000000416177824 */ /* 0x000fe400078e00ff */
[----:B------:R0:W1:Y:S01]  /*0540*/  LDC R22, c[0x3][R21] ;  /* 0x00c0000015167b82 */ /* 0x0000620000000800 */
[----:B---3--:R-:W-:-:S07]  /*0550*/  IMAD.WIDE R14, R15, 0x4, R12 ;  /* 0x000000040f0e7825 */ /* 0x008fce00078e020c */
[----:B------:R-:W3:Y:S08]  /*0560*/  LDC R23, c[0x3][R23] ;  /* 0x00c0000017177b82 */ /* 0x000ef00000000800 */
[----:B------:R-:W5:Y:S01]  /*0570*/  LDC R24, c[0x3][R24] ;  /* 0x00c0000018187b82 */ /* 0x000f620000000800 */
[----:B------:R-:W-:-:S07]  /*0580*/  SHF.L.U32 R27, R7, 0x2, RZ ;  /* 0x00000002071b7819 */ /* 0x000fce00000006ff */
[----:B------:R-:W0:Y:S08]  /*0590*/  LDC R27, c[0x3][R27] ;  /* 0x00c000001b1b7b82 */ /* 0x000e300000000800 */
[----:B------:R-:W5:Y:S08]  /*05a0*/  LDC R20, c[0x3][R20] ;  /* 0x00c0000014147b82 */ /* 0x000f700000000800 */
[----:B------:R-:W5:Y:S01]  /*05b0*/  LDC R29, c[0x3][R29] ;  /* 0x00c000001d1d7b82 */ /* 0x000f620000000800 */
[----:B0-----:R-:W-:-:S07]  /*05c0*/  IMAD.WIDE R26, R27, 0x4, R12 ;  /* 0x000000041b1a7825 */ /* 0x001fce00078e020c */
[----:B------:R-:W-:Y:S08]  /*05d0*/  BAR.SYNC.DEFER_BLOCKING 0x0 ;  /* 0x0000000000007b1d */ /* 0x000ff00000010000 */
[----:B------:R-:W0:Y:S01]  /*05e0*/  LDC R18, c[0x3][R18] ;  /* 0x00c0000012127b82 */ /* 0x000e220000000800 */
[----:B--2---:R-:W-:Y:S02]  /*05f0*/  LOP3.LUT R8, R10, R9, R8, 0x96, !PT ;  /* 0x000000090a087212 */ /* 0x004fe400078e9608 */
[----:B------:R-:W-:-:S04]  /*0600*/  IADD3 R9, PT, PT, R7, 0x8, RZ ;  /* 0x0000000807097810 */ /* 0x000fc80007ffe0ff */
[----:B------:R-:W-:Y:S02]  /*0610*/  SHF.L.U32 R21, R9, 0x2, RZ ;  /* 0x0000000209157819 */ /* 0x000fe400000006ff */
[----:B------:R1:W2:Y:S01]  /*0620*/  LDG.E R9, desc[UR4][R14.64] ;  /* 0x000000040e097981 */ /* 0x0002a2000c1e1900 */
[----:B------:R-:W-:-:S04]  /*0630*/  VIADD R10, R7, 0x7 ;  /* 0x00000007070a7836 */ /* 0x000fc80000000000 */
[----:B------:R-:W-:Y:S02]  /*0640*/  IMAD.SHL.U32 R19, R10, 0x4, RZ ;  /* 0x000000040a137824 */ /* 0x000fe400078e00ff */
[--C-:B----4-:R-:W-:Y:S01]  /*0650*/  IMAD.WIDE R10, R11, 0x4, R12.reuse ;  /* 0x000000040b0a7825 */ /* 0x110fe200078e020c */
[----:B------:R-:W-:Y:S03]  /*0660*/  BAR.SYNC.DEFER_BLOCKING 0x0 ;  /* 0x0000000000007b1d */ /* 0x000fe60000010000 */
[----:B-1----:R-:W-:-:S03]  /*0670*/  IMAD.WIDE R14, R22, 0x4, R12 ;  /* 0x00000004160e7825 */ /* 0x002fc600078e020c */
[----:B------:R-:W2:Y:S02]  /*0680*/  LDG.E R10, desc[UR4][R10.64] ;  /* 0x000000040a0a7981 */ /* 0x000ea4000c1e1900 */
[----:B------:R-:W-:Y:S01]  /*0690*/  BAR.SYNC.DEFER_BLOCKING 0x0 ;  /* 0x0000000000007b1d */ /* 0x000fe20000010000 */
[----:B---3--:R-:W-:-:S05]  /*06a0*/  IMAD.WIDE R22, R23, 0x4, R12 ;  /* 0x0000000417167825 */ /* 0x008fca00078e020c */
[----:B------:R5:W3:Y:S02]  /*06b0*/  LDG.E R11, desc[UR4][R14.64] ;  /* 0x000000040e0b7981 */ /* 0x000ae4000c1e1900 */
[----:B------:R-:W-:Y:S06]  /*06c0*/  BAR.SYNC.DEFER_BLOCKING 0x0 ;  /* 0x0000000000007b1d */ /* 0x000fec0000010000 */
[----:B------:R-:W3:Y:S01]  /*06d0*/  LDG.E R22, desc[UR4][R22.64] ;  /* 0x0000000416167981 */ /* 0x000ee2000c1e1900 */
[--C-:B-----5:R-:W-:Y:S01]  /*06e0*/  IMAD.WIDE R14, R24, 0x4, R12.reuse ;  /* 0x00000004180e7825 */ /* 0x120fe200078e020c */
[----:B------:R-:W-:Y:S06]  /*06f0*/  BAR.SYNC.DEFER_BLOCKING 0x0 ;  /* 0x0000000000007b1d */ /* 0x000fec0000010000 */
[----:B------:R1:W4:Y:S02]  /*0700*/  LDG.E R23, desc[UR4][R14.64] ;  /* 0x000000040e177981 */ /* 0x000324000c1e1900 */
[----:B------:R-:W-:Y:S06]  /*0710*/  BAR.SYNC.DEFER_BLOCKING 0x0 ;  /* 0x0000000000007b1d */ /* 0x000fec0000010000 */
[----:B------:R-:W4:Y:S01]  /*0720*/  LDG.E R26, desc[UR4][R26.64] ;  /* 0x000000041a1a7981 */ /* 0x000f22000c1e1900 */
[--C-:B-1----:R-:W-:Y:S01]  /*0730*/  IMAD.WIDE R14, R20, 0x4, R12.reuse ;  /* 0x00000004140e7825 */ /* 0x102fe200078e020c */
[----:B------:R-:W-:Y:S03]  /*0740*/  BAR.SYNC.DEFER_BLOCKING 0x0 ;  /* 0x0000000000007b1d */ /* 0x000fe60000010000 */
[----:B------:R-:W-:-:S03]  /*0750*/  IMAD.WIDE R28, R29, 0x4, R12 ;  /* 0x000000041d1c7825 */ /* 0x000fc600078e020c */
[----:B------:R0:W5:Y:S02]  /*0760*/  LDG.E R27, desc[UR4][R14.64] ;  /* 0x000000040e1b7981 */ /* 0x000164000c1e1900 */
[----:B------:R-:W-:Y:S08]  /*0770*/  BAR.SYNC.DEFER_BLOCKING 0x0 ;  /* 0x0000000000007b1d */ /* 0x000ff00000010000 */
[----:B------:R-:W1:Y:S01]  /*0780*/  LDC R25, c[0x3][R25] ;  /* 0x00c0000019197b82 */ /* 0x000e620000000800 */
[----:B------:R-:W5:Y:S01]  /*0790*/  LDG.E R28, desc[UR4][R28.64] ;  /* 0x000000041c1c7981 */ /* 0x000f62000c1e1900 */
[----:B0-----:R-:W-:-:S06]  /*07a0*/  IMAD.WIDE R14, R18, 0x4, R12 ;  /* 0x00000004120e7825 */ /* 0x001fcc00078e020c */
[----:B------:R-:W-:Y:S08]  /*07b0*/  BAR.SYNC.DEFER_BLOCKING 0x0 ;  /* 0x0000000000007b1d */ /* 0x000ff00000010000 */
[----:B------:R-:W0:Y:S01]  /*07c0*/  LDC R16, c[0x3][R16] ;  /* 0x00c0000010107b82 */ /* 0x000e220000000800 */
[----:B------:R-:W-:Y:S01]  /*07d0*/  IADD3 R17, PT, PT, R7, 0x6, RZ ;  /* 0x0000000607117810 */ /* 0x000fe20007ffe0ff */
[----:B------:R0:W5:Y:S03]  /*07e0*/  LDG.E R29, desc[UR4][R14.64] ;  /* 0x000000040e1d7981 */ /* 0x000166000c1e1900 */
[----:B------:R-:W-:Y:S01]  /*07f0*/  SHF.L.U32 R17, R17, 0x2, RZ ;  /* 0x0000000211117819 */ /* 0x000fe200000006ff */
[----:B-1----:R-:W-:-:S02]  /*0800*/  IMAD.WIDE R24, R25, 0x4, R12 ;  /* 0x0000000419187825 */ /* 0x002fc400078e020c */
[----:B------:R-:W-:Y:S08]  /*0810*/  BAR.SYNC.DEFER_BLOCKING 0x0 ;  /* 0x0000000000007b1d */ /* 0x000ff00000010000 */
[----:B------:R-:W1:Y:S01]  /*0820*/  LDC R17, c[0x3][R17] ;  /* 0x00c0000011117b82 */ /* 0x000e620000000800 */
[----:B------:R-:W5:Y:S01]  /*0830*/  LDG.E R24, desc[UR4][R24.64] ;  /* 0x0000000418187981 */ /* 0x000f62000c1e1900 */
[----:B0-----:R-:W-:-:S06]  /*0840*/  IMAD.WIDE R14, R16, 0x4, R12 ;  /* 0x00000004100e7825 */ /* 0x001fcc00078e020c */
[----:B------:R-:W-:Y:S08]  /*0850*/  BAR.SYNC.DEFER_BLOCKING 0x0 ;  /* 0x0000000000007b1d */ /* 0x000ff00000010000 */
[----:B------:R-:W0:Y:S01]  /*0860*/  LDC R19, c[0x3][R19] ;  /* 0x00c0000013137b82 */ /* 0x000e220000000800 */
[----:B------:R-:W5:Y:S01]  /*0870*/  LDG.E R14, desc[UR4][R14.64] ;  /* 0x000000040e0e7981 */ /* 0x000f62000c1e1900 */
[----:B-1----:R-:W-:-:S06]  /*0880*/  IMAD.WIDE R16, R17, 0x4, R12 ;  /* 0x0000000411107825 */ /* 0x002fcc00078e020c */
[----:B------:R-:W-:Y:S08]  /*0890*/  BAR.SYNC.DEFER_BLOCKING 0x0 ;  /* 0x0000000000007b1d */ /* 0x000ff00000010000 */
[----:B------:R-:W1:Y:S01]  /*08a0*/  LDC R21, c[0x3][R21] ;  /* 0x00c0000015157b82 */ /* 0x000e620000000800 */
[----:B------:R-:W5:Y:S01]  /*08b0*/  LDG.E R17, desc[UR4][R16.64] ;  /* 0x0000000410117981 */ /* 0x000f62000c1e1900 */
[----:B0-----:R-:W-:-:S06]  /*08c0*/  IMAD.WIDE R18, R19, 0x4, R12 ;  /* 0x0000000413127825 */ /* 0x001fcc00078e020c */
[----:B------:R-:W-:Y:S06]  /*08d0*/  BAR.SYNC.DEFER_BLOCKING 0x0 ;  /* 0x0000000000007b1d */ /* 0x000fec0000010000 */
[----:B------:R-:W5:Y:S01]  /*08e0*/  LDG.E R18, desc[UR4][R18.64] ;  /* 0x0000000412127981 */ /* 0x000f62000c1e1900 */
[----:B-1----:R-:W-:Y:S01]  /*08f0*/  IMAD.WIDE R20, R21, 0x4, R12 ;  /* 0x0000000415147825 */ /* 0x002fe200078e020c */
[----:B------:R-:W-:Y:S06]  /*0900*/  BAR.SYNC.DEFER_BLOCKING 0x0 ;  /* 0x0000000000007b1d */ /* 0x000fec0000010000 */
[----:B------:R-:W5:Y:S01]  /*0910*/  LDG.E R21, desc[UR4][R20.64] ;  /* 0x0000000414157981 */ /* 0x000f62000c1e1900 */
[----:B--2---:R-:W-:Y:S01]  /*0920*/  LOP3.LUT R8, R10, R9, R8, 0x96, !PT ;  /* 0x000000090a087212 */ /* 0x004fe200078e9608 */
[----:B------:R-:W-:-:S05]  /*0930*/  VIADD R2, R2, 0x10 ;  /* 0x0000001002027836 */ /* 0x000fca0000000000 */
[----:B------:R-:W-:Y:S02]  /*0940*/  ISETP.NE.AND P0, PT, R2, RZ, PT ;  /* 0x000000ff0200720c */ /* 0x000fe40003f05270 */
[----:B---3--:R-:W-:Y:S02]  /*0950*/  LOP3.LUT R8, R22, R11, R8, 0x96, !PT ;  /* 0x0000000b16087212 */ /* 0x008fe400078e9608 */
[----:B------:R-:W-:Y:S02]  /*0960*/  IADD3 R7, PT, PT, R7, 0x10, RZ ;  /* 0x0000001007077810 */ /* 0x000fe40007ffe0ff */
[----:B----4-:R-:W-:-:S04]  /*0970*/  LOP3.LUT R8, R26, R23, R8, 0x96, !PT ;  /* 0x000000171a087212 */ /* 0x010fc800078e9608 */
[----:B-----5:R-:W-:-:S04]  /*0980*/  LOP3.LUT R8, R28, R27, R8, 0x96, !PT ;  /* 0x0000001b1c087212 */ /* 0x020fc800078e9608 */
[----:B------:R-:W-:-:S04]  /*0990*/  LOP3.LUT R8, R24, R29, R8, 0x96, !PT ;  /* 0x0000001d18087212 */ /* 0x000fc800078e9608 */
[----:B------:R-:W-:-:S04]  /*09a0*/  LOP3.LUT R8, R17, R14, R8, 0x96, !PT ;  /* 0x0000000e11087212 */ /* 0x000fc800078e9608 */
[----:B------:R-:W-:Y:S01]  /*09b0*/  LOP3.LUT R8, R21, R18, R8, 0x96, !PT ;  /* 0x0000001215087212 */ /* 0x000fe200078e9608 */
[----:B------:R-:W-:Y:S06]  /*09c0*/  @P0 BRA `(.L_x_3) ;  /* 0xfffffff800500947 */ /* 0x000fec000383ffff */
.L_x_2:
[----:B------:R-:W-:Y:S05]  /*09d0*/  @!P1 BRA `(.L_x_1) ;  /* 0x0000000400b09947 */ /* 0x000fea0003800000 */
[----:B------:R-:W-:Y:S02]  /*09e0*/  ISETP.GE.U32.AND P0, PT, R4, 0x8, PT ;  /* 0x000000080400780c */ /* 0x000fe40003f06070 */
[----:B------:R-:W-:-:S04]  /*09f0*/  LOP3.LUT R2, R3, 0x7, RZ, 0xc0, !PT ;  /* 0x0000000703027812 */ /* 0x000fc800078ec0ff */
[----:B------:R-:W-:-:S07]  /*0a00*/  ISETP.NE.AND P1, PT, R2, RZ, PT ;  /* 0x000000ff0200720c */ /* 0x000fce0003f25270 */
[----:B------:R-:W-:Y:S06]  /*0a10*/  @!P0 BRA `(.L_x_4) ;  /* 0x0000000000dc8947 */ /* 0x000fec0003800000 */
[----:B------:R-:W-:Y:S01]  /*0a20*/  IMAD.IADD R4, R5, 0x1, R6 ;  /* 0x0000000105047824 */ /* 0x000fe200078e0206 */
[----:B------:R-:W-:Y:S05]  /*0a30*/  WARPSYNC.ALL ;  /* 0x0000000000007948 */ /* 0x000fea0003800000 */
[C---:B------:R-:W-:Y:S01]  /*0a40*/  SHF.L.U32 R23, R4.reuse, 0x2, RZ ;  /* 0x0000000204177819 */ /* 0x040fe200000006ff */
[C---:B------:R-:W-:Y:S01]  /*0a50*/  VIADD R7, R4.reuse, 0x1 ;  /* 0x0000000104077836 */ /* 0x040fe20000000000 */
[C---:B------:R-:W-:Y:S01]  /*0a60*/  IADD3 R9, PT, PT, R4.reuse, 0x2, RZ ;  /* 0x0000000204097810 */ /* 0x040fe20007ffe0ff */
[C---:B------:R-:W-:Y:S01]  /*0a70*/  VIADD R10, R4.reuse, 0x4 ;  /* 0x00000004040a7836 */ /* 0x040fe20000000000 */
[----:B------:R-:W-:Y:S01]  /*0a80*/  BAR.SYNC.DEFER_BLOCKING 0x0 ;  /* 0x0000000000007b1d */ /* 0x000fe20000010000 */
[----:B------:R-:W-:Y:S01]  /*0a90*/  IMAD.SHL.U32 R12, R7, 0x4, RZ ;  /* 0x00000004070c7824 */ /* 0x000fe200078e00ff */
[----:B------:R-:W-:-:S02]  /*0aa0*/  IADD3 R7, PT, PT, R4, 0x3, RZ ;  /* 0x0000000304077810 */ /* 0x000fc40007ffe0ff */
[----:B------:R-:W-:Y:S01]  /*0ab0*/  SHF.L.U32 R14, R9, 0x2, RZ ;  /* 0x00000002090e7819 */ /* 0x000fe200000006ff */
[----:B------:R-:W-:-:S03]  /*0ac0*/  VIADD R9, R4, 0x5 ;  /* 0x0000000504097836 */ /* 0x000fc60000000000 */
[----:B------:R-:W0:Y:S01]  /*0ad0*/  LDC R23, c[0x3][R23] ;  /* 0x00c0000017177b82 */ /* 0x000e220000000800 */
[----:B------:R-:W-:Y:S01]  /*0ae0*/  SHF.L.U32 R16, R7, 0x2, RZ ;  /* 0x0000000207107819 */ /* 0x000fe200000006ff */
[----:B------:R-:W-:Y:S01]  /*0af0*/  VIADD R7, R4, 0x6 ;  /* 0x0000000604077836 */ /* 0x000fe20000000000 */
[----:B------:R-:W-:Y:S01]  /*0b00*/  SHF.L.U32 R18, R10, 0x2, RZ ;  /* 0x000000020a127819 */ /* 0x000fe200000006ff */
[----:B------:R-:W-:Y:S01]  /*0b10*/  VIADD R10, R4, 0x7 ;  /* 0x00000007040a7836 */ /* 0x000fe20000000000 */
[----:B------:R-:W-:Y:S01]  /*0b20*/  SHF.L.U32 R4, R9, 0x2, RZ ;  /* 0x0000000209047819 */ /* 0x000fe200000006ff */
[----:B------:R-:W-:Y:S02]  /*0b30*/  IMAD.SHL.U32 R9, R7, 0x4, RZ ;  /* 0x0000000407097824 */ /* 0x000fe400078e00ff */
[----:B------:R-:W1:Y:S01]  /*0b40*/  LDC R21, c[0x3][R12] ;  /* 0x00c000000c157b82 */ /* 0x000e620000000800 */
[----:B------:R-:W-:-:S07]  /*0b50*/  SHF.L.U32 R7, R10, 0x2, RZ ;  /* 0x000000020a077819 */ /* 0x000fce00000006ff */
[----:B------:R-:W0:Y:S08]  /*0b60*/  LDC.64 R10, c[0x0][0x388] ;  /* 0x0000e200ff0a7b82 */ /* 0x000e300000000a00 */
[----:B------:R-:W2:Y:S08]  /*0b70*/  LDC R13, c[0x3][R14] ;  /* 0x00c000000e0d7b82 */ /* 0x000eb00000000800 */
[----:B------:R-:W3:Y:S08]  /*0b80*/  LDC R15, c[0x3][R16] ;  /* 0x00c00000100f7b82 */ /* 0x000ef00000000800 */
[----:B------:R-:W4:Y:S01]  /*0b90*/  LDC R17, c[0x3][R18] ;  /* 0x00c0000012117b82 */ /* 0x000f220000000800 */
[----:B0-----:R-:W-:-:S07]  /*0ba0*/  IMAD.WIDE R22, R23, 0x4, R10 ;  /* 0x0000000417167825 */ /* 0x001fce00078e020a */
[----:B------:R-:W0:Y:S01]  /*0bb0*/  LDC R19, c[0x3][R4] ;  /* 0x00c0000004137b82 */ /* 0x000e220000000800 */
[----:B------:R-:W5:Y:S01]  /*0bc0*/  LDG.E R22, desc[UR4][R22.64] ;  /* 0x0000000416167981 */ /* 0x000f62000c1e1900 */
[----:B-1----:R-:W-:-:S06]  /*0bd0*/  IMAD.WIDE R20, R21, 0x4, R10 ;  /* 0x0000000415147825 */ /* 0x002fcc00078e020a */
[----:B------:R-:W1:Y:S08]  /*0be0*/  LDC R9, c[0x3][R9] ;  /* 0x00c0000009097b82 */ /* 0x000e700000000800 */
[----:B------:R-:W-:Y:S08]  /*0bf0*/  BAR.SYNC.DEFER_BLOCKING 0x0 ;  /* 0x0000000000007b1d */ /* 0x000ff00000010000 */
[----:B------:R-:W1:Y:S01]  /*0c00*/  LDC R7, c[0x3][R7] ;  /* 0x00c0000007077b82 */ /* 0x000e620000000800 */
[----:B------:R-:W5:Y:S01]  /*0c10*/  LDG.E R21, desc[UR4][R20.64] ;  /* 0x0000000414157981 */ /* 0x000f62000c1e1900 */
[----:B--2---:R-:W-:-:S06]  /*0c20*/  IMAD.WIDE R12, R13, 0x4, R10 ;  /* 0x000000040d0c7825 */ /* 0x004fcc00078e020a */
[----:B------:R-:W-:Y:S01]  /*0c30*/  BAR.SYNC.DEFER_BLOCKING 0x0 ;  /* 0x0000000000007b1d */ /* 0x000fe20000010000 */
[----:B---3--:R-:W-:-:S05]  /*0c40*/  IMAD.WIDE R14, R15, 0x4, R10 ;  /* 0x000000040f0e7825 */ /* 0x008fca00078e020a */
[----:B------:R-:W5:Y:S02]  /*0c50*/  LDG.E R12, desc[UR4][R12.64] ;  /* 0x000000040c0c7981 */ /* 0x000f64000c1e1900 */
[----:B------:R-:W-:Y:S01]  /*0c60*/  BAR.SYNC.DEFER_BLOCKING 0x0 ;  /* 0x0000000000007b1d */ /* 0x000fe20000010000 */
[----:B----4-:R-:W-:-:S05]  /*0c70*/  IMAD.WIDE R16, R17, 0x4, R10 ;  /* 0x0000000411107825 */ /* 0x010fca00078e020a */
[----:B------:R-:W2:Y:S02]  /*0c80*/  LDG.E R15, desc[UR4][R14.64] ;  /* 0x000000040e0f7981 */ /* 0x000ea4000c1e1900 */
[----:B------:R-:W-:Y:S01]  /*0c90*/  BAR.SYNC.DEFER_BLOCKING 0x0 ;  /* 0x0000000000007b1d */ /* 0x000fe20000010000 */
[----:B0-----:R-:W-:-:S05]  /*0ca0*/  IMAD.WIDE R18, R19, 0x4, R10 ;  /* 0x0000000413127825 */ /* 0x001fca00078e020a */
[----:B------:R-:W2:Y:S02]  /*0cb0*/  LDG.E R16, desc[UR4][R16.64] ;  /* 0x0000000410107981 */ /* 0x000ea4000c1e1900 */
[----:B------:R-:W-:Y:S01]  /*0cc0*/  BAR.SYNC.DEFER_BLOCKING 0x0 ;  /* 0x0000000000007b1d */ /* 0x000fe20000010000 */
[----:B-1----:R-:W-:-:S05]  /*0cd0*/  IMAD.WIDE R24, R9, 0x4, R10 ;  /* 0x0000000409187825 */ /* 0x002fca00078e020a */
[----:B------:R-:W3:Y:S02]  /*0ce0*/  LDG.E R19, desc[UR4][R18.64] ;  /* 0x0000000412137981 */ /* 0x000ee4000c1e1900 */
[----:B------:R-:W-:Y:S01]  /*0cf0*/  BAR.SYNC.DEFER_BLOCKING 0x0 ;  /* 0x0000000000007b1d */ /* 0x000fe20000010000 */
[----:B------:R-:W-:-:S05]  /*0d00*/  IMAD.WIDE R10, R7, 0x4, R10 ;  /* 0x00000004070a7825 */ /* 0x000fca00078e020a */
[----:B------:R-:W3:Y:S02]  /*0d10*/  LDG.E R24, desc[UR4][R24.64] ;  /* 0x0000000418187981 */ /* 0x000ee4000c1e1900 */
[----:B------:R-:W-:Y:S06]  /*0d20*/  BAR.SYNC.DEFER_BLOCKING 0x0 ;  /* 0x0000000000007b1d */ /* 0x000fec0000010000 */
[----:B------:R-:W4:Y:S01]  /*0d30*/  LDG.E R10, desc[UR4][R10.64] ;  /* 0x000000040a0a7981 */ /* 0x000f22000c1e1900 */
[----:B------:R-:W-:Y:S01]  /*0d40*/  VIADD R6, R6, 0x8 ;  /* 0x0000000806067836 */ /* 0x000fe20000000000 */
[----:B-----5:R-:W-:-:S04]  /*0d50*/  LOP3.LUT R12, R12, R22, R21, 0x96, !PT ;  /* 0x000000160c0c7212 */ /* 0x020fc800078e9615 */
[----:B--2---:R-:W-:-:S04]  /*0d60*/  LOP3.LUT R12, R16, R12, R15, 0x96, !PT ;  /* 0x0000000c100c7212 */ /* 0x004fc800078e960f */
[----:B---3--:R-:W-:-:S04]  /*0d70*/  LOP3.LUT R7, R24, R12, R19, 0x96, !PT ;  /* 0x0000000c18077212 */ /* 0x008fc800078e9613 */
[----:B----4-:R-:W-:-:S07]  /*0d80*/  LOP3.LUT R8, R8, R7, R10, 0x96, !PT ;  /* 0x0000000708087212 */ /* 0x010fce00078e960a */
.L_x_4:
[----:B------:R-:W-:Y:S05]  /*0d90*/  @!P1 BRA `(.L_x_1) ;  /* 0x0000000000c09947 */ /* 0x000fea0003800000 */
[----:B------:R-:W-:Y:S02]  /*0da0*/  ISETP.GE.U32.AND P0, PT, R2, 0x4, PT ;  /* 0x000000040200780c */ /* 0x000fe40003f06070 */
[----:B------:R-:W-:-:S04]  /*0db0*/  LOP3.LUT R3, R3, 0x3, RZ, 0xc0, !PT ;  /* 0x0000000303037812 */ /* 0x000fc800078ec0ff */
[----:B------:R-:W-:-:S07]  /*0dc0*/  ISETP.NE.AND P1, PT, R3, RZ, PT ;  /* 0x000000ff0300720c */ /* 0x000fce0003f25270 */
[----:B------:R-:W-:Y:S06]  /*0dd0*/  @!P0 BRA `(.L_x_5) ;  /* 0x0000000000748947 */ /* 0x000fec0003800000 */
[----:B------:R-:W-:Y:S01]  /*0de0*/  IADD3 R2, PT, PT, R5, R6, RZ ;  /* 0x0000000605027210 */ /* 0x000fe20007ffe0ff */
[----:B------:R-:W-:Y:S05]  /*0df0*/  WARPSYNC.ALL ;  /* 0x0000000000007948 */ /* 0x000fea0003800000 */
[C---:B------:R-:W-:Y:S01]  /*0e00*/  IMAD.SHL.U32 R4, R2.reuse, 0x4, RZ ;  /* 0x0000000402047824 */ /* 0x040fe200078e00ff */
[C---:B------:R-:W-:Y:S01]  /*0e10*/  IADD3 R7, PT, PT, R2.reuse, 0x1, RZ ;  /* 0x0000000102077810 */ /* 0x040fe20007ffe0ff */
[C---:B------:R-:W-:Y:S01]  /*0e20*/  VIADD R9, R2.reuse, 0x2 ;  /* 0x0000000202097836 */ /* 0x040fe20000000000 */
[----:B------:R-:W-:Y:S01]  /*0e30*/  IADD3 R10, PT, PT, R2, 0x3, RZ ;  /* 0x00000003020a7810 */ /* 0x000fe20007ffe0ff */
[----:B------:R-:W0:Y:S08]  /*0e40*/  LDC R13, c[0x3][R4] ;  /* 0x00c00000040d7b82 */ /* 0x000e300000000800 */
[----:B------:R-:W-:Y:S01]  /*0e50*/  BAR.SYNC.DEFER_BLOCKING 0x0 ;  /* 0x0000000000007b1d */ /* 0x000fe20000010000 */
[----:B------:R-:W-:Y:S01]  /*0e60*/  IMAD.SHL.U32 R2, R7, 0x4, RZ ;  /* 0x0000000407027824 */ /* 0x000fe200078e00ff */
[----:B------:R-:W-:Y:S01]  /*0e70*/  SHF.L.U32 R9, R9, 0x2, RZ ;  /* 0x0000000209097819 */ /* 0x000fe200000006ff */
[----:B------:R-:W-:-:S05]  /*0e80*/  IMAD.SHL.U32 R18, R10, 0x4, RZ ;  /* 0x000000040a127824 */ /* 0x000fca00078e00ff */
[----:B------:R-:W0:Y:S08]  /*0e90*/  LDC.64 R10, c[0x0][0x388] ;  /* 0x0000e200ff0a7b82 */ /* 0x000e300000000a00 */
[----:B------:R-:W1:Y:S08]  /*0ea0*/  LDC R15, c[0x3][R2] ;  /* 0x00c00000020f7b82 */ /* 0x000e700000000800 */
[----:B------:R-:W2:Y:S08]  /*0eb0*/  LDC R9, c[0x3][R9] ;  /* 0x00c0000009097b82 */ /* 0x000eb00000000800 */
[----:B------:R-:W3:Y:S01]  /*0ec0*/  LDC R7, c[0x3][R18] ;  /* 0x00c0000012077b82 */ /* 0x000ee20000000800 */
[----:B0-----:R-:W-:-:S06]  /*0ed0*/  IMAD.WIDE R12, R13, 0x4, R10 ;  /* 0x000000040d0c7825 */ /* 0x001fcc00078e020a */
[----:B------:R-:W4:Y:S01]  /*0ee0*/  LDG.E R12, desc[UR4][R12.64] ;  /* 0x000000040c0c7981 */ /* 0x000f22000c1e1900 */
[--C-:B-1----:R-:W-:Y:S01]  /*0ef0*/  IMAD.WIDE R14, R15, 0x4, R10.reuse ;  /* 0x000000040f0e7825 */ /* 0x102fe200078e020a */
[----:B------:R-:W-:Y:S06]  /*0f00*/  BAR.SYNC.DEFER_BLOCKING 0x0 ;  /* 0x0000000000007b1d */ /* 0x000fec0000010000 */
[----:B------:R-:W4:Y:S01]  /*0f10*/  LDG.E R15, desc[UR4][R14.64] ;  /* 0x000000040e0f7981 */ /* 0x000f22000c1e1900 */
[--C-:B--2---:R-:W-:Y:S01]  /*0f20*/  IMAD.WIDE R16, R9, 0x4, R10.reuse ;  /* 0x0000000409107825 */ /* 0x104fe200078e020a */
[----:B------:R-:W-:Y:S03]  /*0f30*/  BAR.SYNC.DEFER_BLOCKING 0x0 ;  /* 0x0000000000007b1d */ /* 0x000fe60000010000 */
[----:B---3--:R-:W-:-:S03]  /*0f40*/  IMAD.WIDE R10, R7, 0x4, R10 ;  /* 0x00000004070a7825 */ /* 0x008fc600078e020a */
[----:B------:R-:W4:Y:S02]  /*0f50*/  LDG.E R16, desc[UR4][R16.64] ;  /* 0x0000000410107981 */ /* 0x000f24000c1e1900 */
[----:B------:R-:W-:Y:S06]  /*0f60*/  BAR.SYNC.DEFER_BLOCKING 0x0 ;  /* 0x0000000000007b1d */ /* 0x000fec0000010000 */
[----:B------:R-:W2:Y:S01]  /*0f70*/  LDG.E R10, desc[UR4][R10.64] ;  /* 0x000000040a0a7981 */ /* 0x000ea2000c1e1900 */
[----:B------:R-:W-:Y:S02]  /*0f80*/  IADD3 R6, PT, PT, R6, 0x4, RZ ;  /* 0x0000000406067810 */ /* 0x000fe40007ffe0ff */
[----:B----4-:R-:W-:-:S04]  /*0f90*/  LOP3.LUT R7, R16, R12, R15, 0x96, !PT ;  /* 0x0000000c10077212 */ /* 0x010fc800078e960f */
[----:B--2---:R-:W-:-:S07]  /*0fa0*/  LOP3.LUT R8, R8, R7, R10, 0x96, !PT ;  /* 0x0000000708087212 */ /* 0x004fce00078e960a */
.L_x_5:
[----:B------:R-:W-:Y:S05]  /*0fb0*/  @!P1 BRA `(.L_x_1) ;  /* 0x0000000000389947 */ /* 0x000fea0003800000 */
[----:B------:R-:W0:Y:S01]  /*0fc0*/  LDC.64 R10, c[0x0][0x388] ;  /* 0x0000e200ff0a7b82 */ /* 0x000e220000000a00 */
[----:B------:R-:W-:Y:S01]  /*0fd0*/  IMAD.IADD R5, R5, 0x1, R6 ;  /* 0x0000000105057824 */ /* 0x000fe200078e0206 */
[----:B------:R-:W-:-:S07]  /*0fe0*/  IADD3 R4, PT, PT, -R3, RZ, RZ ;  /* 0x000000ff03047210 */ /* 0x000fce0007ffe1ff */
.L_x_6:
[----:B------:R-:W-:Y:S01]  /*0ff0*/  IMAD.SHL.U32 R6, R5, 0x4, RZ ;  /* 0x0000000405067824 */ /* 0x000fe200078e00ff */
[----:B------:R-:W-:Y:S05]  /*1000*/  WARPSYNC.ALL ;  /* 0x0000000000007948 */ /* 0x000fea0003800000 */
[----:B------:R-:W0:Y:S08]  /*1010*/  LDC R3, c[0x3][R6] ;  /* 0x00c0000006037b82 */ /* 0x000e300000000800 */
[----:B------:R-:W-:Y:S01]  /*1020*/  BAR.SYNC.DEFER_BLOCKING 0x0 ;  /* 0x0000000000007b1d */ /* 0x000fe20000010000 */
[----:B0-----:R-:W-:-:S06]  /*1030*/  IMAD.WIDE R2, R3, 0x4, R10 ;  /* 0x0000000403027825 */ /* 0x001fcc00078e020a */
[----:B------:R-:W2:Y:S01]  /*1040*/  LDG.E R3, desc[UR4][R2.64] ;  /* 0x0000000402037981 */ /* 0x000ea2000c1e1900 */
[----:B------:R-:W-:Y:S02]  /*1050*/  IADD3 R4, PT, PT, R4, 0x1, RZ ;  /* 0x0000000104047810 */ /* 0x000fe40007ffe0ff */
[----:B------:R-:W-:Y:S02]  /*1060*/  IADD3 R5, PT, PT, R5, 0x1, RZ ;  /* 0x0000000105057810 */ /* 0x000fe40007ffe0ff */
[----:B------:R-:W-:Y:S02]  /*1070*/  ISETP.NE.AND P0, PT, R4, RZ, PT ;  /* 0x000000ff0400720c */ /* 0x000fe40003f05270 */
[----:B--2---:R-:W-:-:S11]  /*1080*/  LOP3.LUT R8, R3, R8, RZ, 0x3c, !PT ;  /* 0x0000000803087212 */ /* 0x004fd600078e3cff */
[----:B------:R-:W-:Y:S05]  /*1090*/  @P0 BRA `(.L_x_6) ;  /* 0xfffffffc00d40947 */ /* 0x000fea000383ffff */
.L_x_1:
[----:B------:R-:W-:Y:S05]  /*10a0*/  BSYNC.RECONVERGENT B0 ;  /* 0x0000000000007941 */ /* 0x000fea0003800200 */
.L_x_0:
[----:B------:R-:W0:Y:S02]  /*10b0*/  LDC.64 R2, c[0x0][0x380] ;  /* 0x0000e000ff027b82 */ /* 0x000e240000000a00 */
[----:B0-----:R-:W-:-:S05]  /*10c0*/  IMAD.WIDE.U32 R2, R0, 0x4, R2 ;  /* 0x0000000400027825 */ /* 0x001fca00078e0002 */
[----:B------:R-:W-:Y:S01]  /*10d0*/  STG.E desc[UR4][R2.64], R8 ;  /* 0x0000000802007986 */ /* 0x000fe2000c101904 */
[----:B------:R-:W-:Y:S05]  /*10e0*/  EXIT ;  /* 0x000000000000794d */ /* 0x000fea0003800000 */
.L_x_7:
[----:B------:R-:W-:-:S00]  /*10f0*/  BRA `(.L_x_7) ;  /* 0xfffffffc00fc7947 */ /* 0x000fc0000383ffff */
[----:B------:R-:W-:-:S00]  /*1100*/  NOP ;  /* 0x0000000000007918 */ /* 0x000fc00000000000 */
[----:B------:R-:W-:-:S00]  /*1110*/  NOP ;  /* 0x0000000000007918 */ /* 0x000fc00000000000 */
[----:B------:R-:W-:-:S00]  /*1120*/  NOP ;  /* 0x0000000000007918 */ /* 0x000fc00000000000 */
[----:B------:R-:W-:-:S00]  /*1130*/  NOP ;  /* 0x0000000000007918 */ /* 0x000fc00000000000 */
[----:B------:R-:W-:-:S00]  /*1140*/  NOP ;  /* 0x0000000000007918 */ /* 0x000fc00000000000 */
[----:B------:R-:W-:-:S00]  /*1150*/  NOP ;  /* 0x0000000000007918 */ /* 0x000fc00000000000 */
[----:B------:R-:W-:-:S00]  /*1160*/  NOP ;  /* 0x0000000000007918 */ /* 0x000fc00000000000 */
[----:B------:R-:W-:-:S00]  /*1170*/  NOP ;  /* 0x0000000000007918 */ /* 0x000fc00000000000 */
.L_x_55:


//--------------------- .text._Z6APP_GBPiS_S_S_ii --------------------------
	.section	.text._Z6APP_GBPiS_S_S_ii,"ax",@progbits
	.align	128
        .global         _Z6APP_GBPiS_S_S_ii
        .type           _Z6APP_GBPiS_S_S_ii,@function
        .size           _Z6APP_GBPiS_S_S_ii,(.L_x_56 - _Z6APP_GBPiS_S_S_ii)
        .other          _Z6APP_GBPiS_S_S_ii,@"STO_CUDA_ENTRY STV_DEFAULT"
_Z6APP_GBPiS_S_S_ii:
.text._Z6APP_GBPiS_S_S_ii:
[----:B------:R-:W-:Y:S01]  /*0000*/  LDC R1, c[0x0][0x37c] ;  /* 0x0000df00ff017b82 */ /* 0x000fe20000000800 */
[----:B------:R-:W0:Y:S07]  /*0010*/  S2R R0, SR_TID.X ;  /* 0x0000000000007919 */ /* 0x000e2e0000002100 */
[----:B------:R-:W0:Y:S08]  /*0020*/  S2UR UR4, SR_CTAID.X ;  /* 0x00000000000479c3 */ /* 0x000e300000002500 */
[----:B------:R-:W0:Y:S08]  /*0030*/  LDC R3, c[0x0][0x360] ;  /* 0x0000d800ff037b82 */ /* 0x000e300000000800 */
[----:B------:R-:W1:Y:S01]  /*0040*/  LDC R7, c[0x0][0x3a0] ;  /* 0x0000e800ff077b82 */ /* 0x000e620000000800 */
[----:B0-----:R-:W-:-:S05]  /*0050*/  IMAD R0, R3, UR4, R0 ;  /* 0x0000000403007c24 */ /* 0x001fca000f8e0200 */
[----:B-1----:R-:W-:-:S13]  /*0060*/  ISETP.GE.U32.AND P0, PT, R0, R7, PT ;  /* 0x000000070000720c */ /* 0x002fda0003f06070 */
[----:B------:R-:W-:Y:S05]  /*0070*/  @P0 EXIT ;  /* 0x000000000000094d */ /* 0x000fea0003800000 */
[----:B------:R-:W0:Y:S01]  /*0080*/  LDC.64 R2, c[0x0][0x390] ;  /* 0x0000e400ff027b82 */ /* 0x000e220000000a00 */
[----:B------:R-:W1:Y:S01]  /*0090*/  LDCU.64 UR4, c[0x0][0x358] ;  /* 0x00006b00ff0477ac */ /* 0x000e620008000a00 */
[----:B------:R-:W-:-:S06]  /*00a0*/  IABS R9, R7 ;  /* 0x0000000700097213 */ /* 0x000fcc0000000000 */
[----:B------:R-:W2:Y:S01]  /*00b0*/  LDC R10, c[0x0][0x3a4] ;  /* 0x0000e900ff0a7b82 */ /* 0x000ea20000000800 */
[----:B0-----:R-:W-:-:S06]  /*00c0*/  IMAD.WIDE.U32 R2, R0, 0x4, R2 ;  /* 0x0000000400027825 */ /* 0x001fcc00078e0002 */
[----:B-1----:R0:W3:Y:S01]  /*00d0*/  LDG.E R2, desc[UR4][R2.64] ;  /* 0x0000000402027981 */ /* 0x0020e2000c1e1900 */
[----:B------:R-:W1:Y:S08]  /*00e0*/  I2F.RP R6, R9 ;  /* 0x0000000900067306 */ /* 0x000e700000209400 */
[----:B-1----:R-:W1:Y:S02]  /*00f0*/  MUFU.RCP R6, R6 ;  /* 0x0000000600067308 */ /* 0x002e640000001000 */
[----:B-1----:R-:W-:-:S06]  /*0100*/  IADD3 R4, PT, PT, R6, 0xffffffe, RZ ;  /* 0x0ffffffe06047810 */ /* 0x002fcc0007ffe0ff */
[----:B------:R1:W4:Y:S02]  /*0110*/  F2I.FTZ.U32.TRUNC.NTZ R5, R4 ;  /* 0x0000000400057305 */ /* 0x000324000021f000 */
[----:B-1----:R-:W-:Y:S01]  /*0120*/  HFMA2 R4, -RZ, RZ, 0, 0 ;  /* 0x00000000ff047431 */ /* 0x002fe200000001ff */
[----:B----4-:R-:W-:-:S05]  /*0130*/  IADD3 R8, PT, PT, RZ, -R5, RZ ;  /* 0x80000005ff087210 */ /* 0x010fca0007ffe0ff */
[----:B------:R-:W-:Y:S01]  /*0140*/  IMAD R11, R8, R9, RZ ;  /* 0x00000009080b7224 */ /* 0x000fe200078e02ff */
[----:B--2---:R-:W-:-:S03]  /*0150*/  IABS R8, R10 ;  /* 0x0000000a00087213 */ /* 0x004fc60000000000 */
[----:B------:R-:W-:-:S06]  /*0160*/  IMAD.HI.U32 R5, R5, R11, R4 ;  /* 0x0000000b05057227 */ /* 0x000fcc00078e0004 */
[----:B0-----:R-:W-:-:S04]  /*0170*/  IMAD.HI.U32 R3, R5, R8, RZ ;  /* 0x0000000805037227 */ /* 0x001fc800078e00ff */
[----:B------:R-:W-:-:S04]  /*0180*/  IMAD.MOV R5, RZ, RZ, -R3 ;  /* 0x000000ffff057224 */ /* 0x000fc800078e0a03 */
[----:B------:R-:W-:-:S05]  /*0190*/  IMAD R4, R9, R5, R8 ;  /* 0x0000000509047224 */ /* 0x000fca00078e0208 */
[----:B------:R-:W-:-:S13]  /*01a0*/  ISETP.GT.U32.AND P2, PT, R9, R4, PT ;  /* 0x000000040900720c */ /* 0x000fda0003f44070 */
[-C--:B------:R-:W-:Y:S02]  /*01b0*/  @!P2 IADD3 R4, PT, PT, R4, -R9.reuse, RZ ;  /* 0x800000090404a210 */ /* 0x080fe40007ffe0ff */
[----:B------:R-:W-:Y:S02]  /*01c0*/  @!P2 IADD3 R3, PT, PT, R3, 0x1, RZ ;  /* 0x000000010303a810 */ /* 0x000fe40007ffe0ff */
[----:B------:R-:W-:Y:S02]  /*01d0*/  ISETP.GE.U32.AND P0, PT, R4, R9, PT ;  /* 0x000000090400720c */ /* 0x000fe40003f06070 */
[----:B------:R-:W-:Y:S02]  /*01e0*/  LOP3.LUT R4, R10, R7, RZ, 0x3c, !PT ;  /* 0x000000070a047212 */ /* 0x000fe400078e3cff */
[----:B------:R-:W-:Y:S02]  /*01f0*/  ISETP.NE.AND P2, PT, R7, RZ, PT ;  /* 0x000000ff0700720c */ /* 0x000fe40003f45270 */
[----:B------:R-:W-:-:S02]  /*0200*/  ISETP.GE.AND P1, PT, R4, RZ, PT ;  /* 0x000000ff0400720c */ /* 0x000fc40003f26270 */
[----:B------:R-:W-:-:S05]  /*0210*/  MOV R9, 0xfffffffe ;  /* 0xfffffffe00097802 */ /* 0x000fca0000000f00 */
[----:B------:R-:W-:-:S06]  /*0220*/  @P0 VIADD R3, R3, 0x1 ;  /* 0x0000000103030836 */ /* 0x000fcc0000000000 */
[----:B------:R-:W-:Y:S02]  /*0230*/  @!P1 IADD3 R3, PT, PT, -R3, RZ, RZ ;  /* 0x000000ff03039210 */ /* 0x000fe40007ffe1ff */
[----:B------:R-:W-:-:S04]  /*0240*/  @!P2 LOP3.LUT R3, RZ, R7, RZ, 0x33, !PT ;  /* 0x00000007ff03a212 */ /* 0x000fc800078e33ff */
[----:B------:R-:W-:Y:S01]  /*0250*/  ISETP.NE.AND P0, PT, R3, RZ, PT ;  /* 0x000000ff0300720c */ /* 0x000fe20003f05270 */
[----:B---3--:R-:W-:-:S12]  /*0260*/  IMAD R9, R2, R9, 0x1 ;  /* 0x0000000102097424 */ /* 0x008fd800078e0209 */
[----:B------:R-:W-:Y:S05]  /*0270*/  @!P0 BRA `(.L_x_8) ;  /* 0x0000000c00348947 */ /* 0x000fea0003800000 */
[C---:B------:R-:W-:Y:S01]  /*0280*/  ISETP.GE.U32.AND P0, PT, R3.reuse, 0x10, PT ;  /* 0x000000100300780c */ /* 0x040fe20003f06070 */
[----:B------:R-:W-:Y:S01]  /*0290*/  IMAD R6, R0, R3, RZ ;  /* 0x0000000300067224 */ /* 0x000fe200078e02ff */
[----:B------:R-:W-:Y:S02]  /*02a0*/  LOP3.LUT R5, R3, 0xf, RZ, 0xc0, !PT ;  /* 0x0000000f03057812 */ /* 0x000fe400078ec0ff */
[----:B------:R-:W-:Y:S02]  /*02b0*/  MOV R7, RZ ;  /* 0x000000ff00077202 */ /* 0x000fe40000000f00 */
[----:B------:R-:W-:-:S07]  /*02c0*/  ISETP.NE.AND P1, PT, R5, RZ, PT ;  /* 0x000000ff0500720c */ /* 0x000fce0003f25270 */
[----:B------:R-:W-:Y:S06]  /*02d0*/  @!P0 BRA `(.L_x_9) ;  /* 0x0000000400888947 */ /* 0x000fec0003800000 */
[----:B------:R-:W-:Y:S01]  /*02e0*/  LOP3.LUT R7, R3, 0xfffffff0, RZ, 0xc0, !PT ;  /* 0xfffffff003077812 */ /* 0x000fe200078ec0ff */
[----:B------:R-:W-:-:S03]  /*02f0*/  VIADD R8, R6, 0x7 ;  /* 0x0000000706087836 */ /* 0x000fc60000000000 */
[----:B------:R-:W-:-:S07]  /*0300*/  IADD3 R4, PT, PT, -R7, RZ, RZ ;  /* 0x000000ff07047210 */ /* 0x000fce0007ffe1ff */
.L_x_10:
[----:B------:R-:W0:Y:S01]  /*0310*/  LDC.64 R14, c[0x0][0x398] ;  /* 0x0000e600ff0e7b82 */ /* 0x000e220000000a00 */
[C---:B------:R-:W-:Y:S02]  /*0320*/  IADD3 R13, PT, PT, R8.reuse, -0x7, RZ ;  /* 0xfffffff9080d7810 */ /* 0x040fe40007ffe0ff */
[C---:B------:R-:W-:Y:S01]  /*0330*/  IADD3 R17, PT, PT, R8.reuse, -0x5, RZ ;  /* 0xfffffffb08117810 */ /* 0x040fe20007ffe0ff */
[----:B------:R-:W-:Y:S02]  /*0340*/  VIADD R27, R8, 0xfffffffc ;  /* 0xfffffffc081b7836 */ /* 0x000fe40000000000 */
[----:B0-----:R-:W-:-:S04]  /*0350*/  IMAD.WIDE.U32 R12, R13, 0x4, R14 ;  /* 0x000000040d0c7825 */ /* 0x001fc800078e000e */
[--C-:B------:R-:W-:Y:S02]  /*0360*/  IMAD.WIDE.U32 R16, R17, 0x4, R14.reuse ;  /* 0x0000000411107825 */ /* 0x100fe400078e000e */
[----:B------:R-:W2:Y:S02]  /*0370*/  LDG.E R12, desc[UR4][R12.64] ;  /* 0x000000040c0c7981 */ /* 0x000ea4000c1e1900 */
[----:B------:R-:W-:Y:S02]  /*0380*/  IMAD.WIDE.U32 R26, R27, 0x4, R14 ;  /* 0x000000041b1a7825 */ /* 0x000fe400078e000e */
[----:B------:R0:W3:Y:S04]  /*0390*/  LDG.E R25, desc[UR4][R16.64] ;  /* 0x0000000410197981 */ /* 0x0000e8000c1e1900 */
[----:B------:R1:W4:Y:S01]  /*03a0*/  LDG.E R26, desc[UR4][R26.64] ;  /* 0x000000041a1a7981 */ /* 0x000322000c1e1900 */
[C---:B------:R-:W-:Y:S01]  /*03b0*/  IADD3 R11, PT, PT, R8.reuse, -0x3, RZ ;  /* 0xfffffffd080b7810 */ /* 0x040fe20007ffe0ff */
[C---:B------:R-:W-:Y:S01]  /*03c0*/  VIADD R21, R8.reuse, 0xffffffff ;  /* 0xffffffff08157836 */ /* 0x040fe20000000000 */
[----:B------:R-:W-:-:S02]  /*03d0*/  IADD3 R19, PT, PT, R8, -0x2, RZ ;  /* 0xfffffffe08137810 */ /* 0x000fc40007ffe0ff */
[C---:B------:R-:W-:Y:S01]  /*03e0*/  IADD3 R23, PT, PT, R8.reuse, 0x1, RZ ;  /* 0x0000000108177810 */ /* 0x040fe20007ffe0ff */
[----:B------:R-:W-:Y:S01]  /*03f0*/  IMAD.WIDE.U32 R10, R11, 0x4, R14 ;  /* 0x000000040b0a7825 */ /* 0x000fe200078e000e */
[----:B------:R-:W-:-:S04]  /*0400*/  IADD3 R29, PT, PT, R8, -0x6, RZ ;  /* 0xfffffffa081d7810 */ /* 0x000fc80007ffe0ff */
[----:B------:R5:W4:Y:S01]  /*0410*/  LDG.E R24, desc[UR4][R10.64] ;  /* 0x000000040a187981 */ /* 0x000b22000c1e1900 */
[--C-:B0-----:R-:W-:Y:S01]  /*0420*/  IMAD.WIDE.U32 R16, R23, 0x4, R14.reuse ;  /* 0x0000000417107825 */ /* 0x101fe200078e000e */
[C---:B-1----:R-:W-:Y:S02]  /*0430*/  IADD3 R27, PT, PT, R8.reuse, 0x2, RZ ;  /* 0x00000002081b7810 */ /* 0x042fe40007ffe0ff */
[----:B------:R-:W-:Y:S01]  /*0440*/  IADD3 R20, PT, PT, R8, 0x3, RZ ;  /* 0x0000000308147810 */ /* 0x000fe20007ffe0ff */
[----:B------:R-:W-:-:S04]  /*0450*/  IMAD.WIDE.U32 R28, R29, 0x4, R14 ;  /* 0x000000041d1c7825 */ /* 0x000fc800078e000e */
[--C-:B-----5:R-:W-:Y:S01]  /*0460*/  IMAD.WIDE.U32 R10, R19, 0x4, R14.reuse ;  /* 0x00000004130a7825 */ /* 0x120fe200078e000e */
[----:B------:R0:W5:Y:S03]  /*0470*/  LDG.E R13, desc[UR4][R28.64] ;  /* 0x000000041c0d7981 */ /* 0x000166000c1e1900 */
[----:B------:R-:W-:Y:S02]  /*0480*/  IMAD.WIDE.U32 R18, R21, 0x4, R14 ;  /* 0x0000000415127825 */ /* 0x000fe400078e000e */
[----:B------:R1:W5:Y:S04]  /*0490*/  LDG.E R21, desc[UR4][R16.64] ;  /* 0x0000000410157981 */ /* 0x000368000c1e1900 */
[----:B------:R1:W5:Y:S01]  /*04a0*/  LDG.E R23, desc[UR4][R18.64] ;  /* 0x0000000412177981 */ /* 0x000362000c1e1900 */
[----:B0-----:R-:W-:-:S03]  /*04b0*/  VIADD R29, R8, 0x4 ;  /* 0x00000004081d7836 */ /* 0x001fc60000000000 */
[----:B------:R-:W5:Y:S01]  /*04c0*/  LDG.E R11, desc[UR4][R10.64] ;  /* 0x000000040a0b7981 */ /* 0x000f62000c1e1900 */
[----:B-1----:R-:W-:-:S04]  /*04d0*/  IMAD.WIDE.U32 R16, R20, 0x4, R14 ;  /* 0x0000000414107825 */ /* 0x002fc800078e000e */
[----:B------:R-:W-:Y:S01]  /*04e0*/  IMAD.WIDE.U32 R18, R27, 0x4, R14 ;  /* 0x000000041b127825 */ /* 0x000fe200078e000e */
[----:B------:R-:W-:-:S04]  /*04f0*/  IADD3 R27, PT, PT, R8, 0x5, RZ ;  /* 0x00000005081b7810 */ /* 0x000fc80007ffe0ff */
[----:B------:R-:W5:Y:S01]  /*0500*/  LDG.E R20, desc[UR4][R18.64] ;  /* 0x0000000412147981 */ /* 0x000f62000c1e1900 */
[----:B------:R-:W-:-:S03]  /*0510*/  IMAD.WIDE.U32 R28, R29, 0x4, R14 ;  /* 0x000000041d1c7825 */ /* 0x000fc600078e000e */
[----:B------:R0:W5:Y:S04]  /*0520*/  LDG.E R19, desc[UR4][R16.64] ;  /* 0x0000000410137981 */ /* 0x000168000c1e1900 */
[----:B------:R1:W5:Y:S01]  /*0530*/  LDG.E R18, desc[UR4][R28.64] ;  /* 0x000000041c127981 */ /* 0x000362000c1e1900 */
[----:B0-----:R-:W-:Y:S01]  /*0540*/  IMAD.WIDE.U32 R16, R27, 0x4, R14 ;  /* 0x000000041b107825 */ /* 0x001fe200078e000e */
[----:B------:R-:W-:-:S05]  /*0550*/  IADD3 R27, PT, PT, R8, 0x6, RZ ;  /* 0x00000006081b7810 */ /* 0x000fca0007ffe0ff */
[--C-:B-1----:R-:W-:Y:S01]  /*0560*/  IMAD.WIDE.U32 R28, R27, 0x4, R14.reuse ;  /* 0x000000041b1c7825 */ /* 0x102fe200078e000e */
[----:B------:R-:W-:Y:S01]  /*0570*/  IADD3 R27, PT, PT, R8, 0x7, RZ ;  /* 0x00000007081b7810 */ /* 0x000fe20007ffe0ff */
[----:B------:R-:W5:Y:S04]  /*0580*/  LDG.E R17, desc[UR4][R16.64] ;  /* 0x0000000410117981 */ /* 0x000f68000c1e1900 */
[----:B------:R0:W5:Y:S02]  /*0590*/  LDG.E R16, desc[UR4][R28.64] ;  /* 0x000000041c107981 */ /* 0x000164000c1e1900 */
[----:B0-----:R-:W-:-:S04]  /*05a0*/  IMAD.WIDE.U32 R28, R27, 0x4, R14 ;  /* 0x000000041b1c7825 */ /* 0x001fc800078e000e */
[C---:B------:R-:W-:Y:S01]  /*05b0*/  VIADD R27, R8.reuse, 0x8 ;  /* 0x00000008081b7836 */ /* 0x040fe20000000000 */
[----:B------:R0:W5:Y:S02]  /*05c0*/  LDG.E R10, desc[UR4][R28.64] ;  /* 0x000000041c0a7981 */ /* 0x000164000c1e1900 */
[----:B0-----:R-:W-:-:S04]  /*05d0*/  IMAD.WIDE.U32 R28, R8, 0x4, R14 ;  /* 0x00000004081c7825 */ /* 0x001fc800078e000e */
[----:B------:R-:W-:Y:S01]  /*05e0*/  IMAD.WIDE.U32 R14, R27, 0x4, R14 ;  /* 0x000000041b0e7825 */ /* 0x000fe200078e000e */
[----:B------:R-:W5:Y:S04]  /*05f0*/  LDG.E R22, desc[UR4][R28.64] ;  /* 0x000000041c167981 */ /* 0x000f68000c1e1900 */
[----:B------:R0:W5:Y:S02]  /*0600*/  LDG.E R27, desc[UR4][R14.64] ;  /* 0x000000040e1b7981 */ /* 0x000164000c1e1900 */
[----:B0-----:R-:W2:Y:S02]  /*0610*/  LDC.64 R14, c[0x0][0x388] ;  /* 0x0000e200ff0e7b82 */ /* 0x001ea40000000a00 */
[----:B--2---:R-:W-:-:S05]  /*0620*/  IMAD.WIDE.U32 R28, R12, 0x4, R14 ;  /* 0x000000040c1c7825 */ /* 0x004fca00078e000e */
[----:B------:R3:W2:Y:S02]  /*0630*/  LDG.E R12, desc[UR4][R28.64] ;  /* 0x000000041c0c7981 */ /* 0x0006a4000c1e1900 */
[----:B---3--:R-:W-:-:S05]  /*0640*/  IMAD.WIDE.U32 R28, R25, 0x4, R14 ;  /* 0x00000004191c7825 */ /* 0x008fca00078e000e */
[----:B------:R4:W2:Y:S02]  /*0650*/  LDG.E R25, desc[UR4][R28.64] ;  /* 0x000000041c197981 */ /* 0x0008a4000c1e1900 */
[----:B----4-:R-:W-:-:S05]  /*0660*/  IMAD.WIDE.U32 R28, R26, 0x4, R14 ;  /* 0x000000041a1c7825 */ /* 0x010fca00078e000e */
[----:B------:R-:W2:Y:S02]  /*0670*/  LDG.E R26, desc[UR4][R28.64] ;  /* 0x000000041c1a7981 */ /* 0x000ea4000c1e1900 */
[----:B--2---:R-:W-:Y:S01]  /*0680*/  IADD3 R12, PT, PT, R26, R12, R25 ;  /* 0x0000000c1a0c7210 */ /* 0x004fe20007ffe019 */
[----:B------:R-:W-:-:S05]  /*0690*/  IMAD.WIDE.U32 R24, R24, 0x4, R14 ;  /* 0x0000000418187825 */ /* 0x000fca00078e000e */
[----:B------:R5:W2:Y:S02]  /*06a0*/  LDG.E R26, desc[UR4][R24.64] ;  /* 0x00000004181a7981 */ /* 0x000aa4000c1e1900 */
[----:B-----5:R-:W-:-:S05]  /*06b0*/  IMAD.WIDE.U32 R24, R11, 0x4, R14 ;  /* 0x000000040b187825 */ /* 0x020fca00078e000e */
[----:B------:R0:W2:Y:S02]  /*06c0*/  LDG.E R11, desc[UR4][R24.64] ;  /* 0x00000004180b7981 */ /* 0x0000a4000c1e1900 */
[----:B0-----:R-:W-:-:S04]  /*06d0*/  IMAD.WIDE.U32 R24, R23, 0x4, R14 ;  /* 0x0000000417187825 */ /* 0x001fc800078e000e */
[--C-:B------:R-:W-:Y:S02]  /*06e0*/  IMAD.WIDE.U32 R22, R22, 0x4, R14.reuse ;  /* 0x0000000416167825 */ /* 0x100fe400078e000e */
[----:B------:R-:W3:Y:S04]  /*06f0*/  LDG.E R24, desc[UR4][R24.64] ;  /* 0x0000000418187981 */ /* 0x000ee8000c1e1900 */
[----:B------:R0:W3:Y:S02]  /*0700*/  LDG.E R25, desc[UR4][R22.64] ;  /* 0x0000000416197981 */ /* 0x0000e4000c1e1900 */
[----:B0-----:R-:W-:-:S04]  /*0710*/  IMAD.WIDE.U32 R22, R21, 0x4, R14 ;  /* 0x0000000415167825 */ /* 0x001fc800078e000e */
[--C-:B------:R-:W-:Y:S02]  /*0720*/  IMAD.WIDE.U32 R20, R20, 0x4, R14.reuse ;  /* 0x0000000414147825 */ /* 0x100fe400078e000e */
[----:B------:R-:W4:Y:S04]  /*0730*/  LDG.E R22, desc[UR4][R22.64] ;  /* 0x0000000416167981 */ /* 0x000f28000c1e1900 */
[----:B------:R0:W4:Y:S02]  /*0740*/  LDG.E R23, desc[UR4][R20.64] ;  /* 0x0000000414177981 */ /* 0x000124000c1e1900 */
[----:B0-----:R-:W-:-:S04]  /*0750*/  IMAD.WIDE.U32 R20, R19, 0x4, R14 ;  /* 0x0000000413147825 */ /* 0x001fc800078e000e */
[--C-:B------:R-:W-:Y:S02]  /*0760*/  IMAD.WIDE.U32 R18, R18, 0x4, R14.reuse ;  /* 0x0000000412127825 */ /* 0x100fe400078e000e */
[----:B------:R-:W5:Y:S04]  /*0770*/  LDG.E R20, desc[UR4][R20.64] ;  /* 0x0000000414147981 */ /* 0x000f68000c1e1900 */
[----:B------:R0:W5:Y:S02]  /*0780*/  LDG.E R21, desc[UR4][R18.64] ;  /* 0x0000000412157981 */ /* 0x000164000c1e1900 */
[----:B0-----:R-:W-:-:S04]  /*0790*/  IMAD.WIDE.U32 R18, R17, 0x4, R14 ;  /* 0x0000000411127825 */ /* 0x001fc800078e000e */
[--C-:B------:R-:W-:Y:S02]  /*07a0*/  IMAD.WIDE.U32 R16, R16, 0x4, R14.reuse ;  /* 0x0000000410107825 */ /* 0x100fe400078e000e */
[----:B------:R-:W5:Y:S04]  /*07b0*/  LDG.E R18, desc[UR4][R18.64] ;  /* 0x0000000412127981 */ /* 0x000f68000c1e1900 */
[----:B------:R0:W5:Y:S02]  /*07c0*/  LDG.E R19, desc[UR4][R16.64] ;  /* 0x0000000410137981 */ /* 0x000164000c1e1900 */
[----:B0-----:R-:W-:-:S05]  /*07d0*/  IMAD.WIDE.U32 R16, R13, 0x4, R14 ;  /* 0x000000040d107825 */ /* 0x001fca00078e000e */
[----:B------:R0:W5:Y:S02]  /*07e0*/  LDG.E R13, desc[UR4][R16.64] ;  /* 0x00000004100d7981 */ /* 0x000164000c1e1900 */
[----:B0-----:R-:W-:-:S04]  /*07f0*/  IMAD.WIDE.U32 R16, R10, 0x4, R14 ;  /* 0x000000040a107825 */ /* 0x001fc800078e000e */
[----:B------:R-:W-:Y:S01]  /*0800*/  IMAD.WIDE.U32 R14, R27, 0x4, R14 ;  /* 0x000000041b0e7825 */ /* 0x000fe200078e000e */
[----:B------:R-:W5:Y:S05]  /*0810*/  LDG.E R10, desc[UR4][R16.64] ;  /* 0x00000004100a7981 */ /* 0x000f6a000c1e1900 */
[----:B------:R-:W5:Y:S01]  /*0820*/  LDG.E R14, desc[UR4][R14.64] ;  /* 0x000000040e0e7981 */ /* 0x000f62000c1e1900 */
[----:B------:R-:W-:-:S04]  /*0830*/  IADD3 R4, PT, PT, R4, 0x10, RZ ;  /* 0x0000001004047810 */ /* 0x000fc80007ffe0ff */
[----:B------:R-:W-:Y:S01]  /*0840*/  ISETP.NE.AND P0, PT, R4, RZ, PT ;  /* 0x000000ff0400720c */ /* 0x000fe20003f05270 */
[----:B------:R-:W-:Y:S01]  /*0850*/  VIADD R8, R8, 0x10 ;  /* 0x0000001008087836 */ /* 0x000fe20000000000 */
[----:B--2---:R-:W-:-:S04]  /*0860*/  IADD3 R11, PT, PT, R11, R12, R26 ;  /* 0x0000000c0b0b7210 */ /* 0x004fc80007ffe01a */
[----:B---3--:R-:W-:-:S04]  /*0870*/  IADD3 R11, PT, PT, R25, R11, R24 ;  /* 0x0000000b190b7210 */ /* 0x008fc80007ffe018 */
[----:B----4-:R-:W-:-:S04]  /*0880*/  IADD3 R11, PT, PT, R23, R11, R22 ;  /* 0x0000000b170b7210 */ /* 0x010fc80007ffe016 */
[----:B-----5:R-:W-:-:S04]  /*0890*/  IADD3 R11, PT, PT, R21, R11, R20 ;  /* 0x0000000b150b7210 */ /* 0x020fc80007ffe014 */
[----:B------:R-:W-:-:S04]  /*08a0*/  IADD3 R11, PT, PT, R19, R11, R18 ;  /* 0x0000000b130b7210 */ /* 0x000fc80007ffe012 */
[----:B------:R-:W-:-:S04]  /*08b0*/  IADD3 R10, PT, PT, R14, R11, R10 ;  /* 0x0000000b0e0a7210 */ /* 0x000fc80007ffe00a */
[----:B------:R-:W-:-:S04]  /*08c0*/  IADD3 R10, PT, PT, R13, R10, RZ ;  /* 0x0000000a0d0a7210 */ /* 0x000fc80007ffe0ff */
[----:B------:R-:W-:-:S04]  /*08d0*/  SHF.L.U32 R10, R10, 0x1, RZ ;  /* 0x000000010a0a7819 */ /* 0x000fc800000006ff */
[----:B------:R-:W-:Y:S01]  /*08e0*/  IADD3 R9, PT, PT, R9, 0x10, -R10 ;  /* 0x0000001009097810 */ /* 0x000fe20007ffe80a */
[----:B------:R-:W-:Y:S06]  /*08f0*/  @P0 BRA `(.L_x_10) ;  /* 0xfffffff800840947 */ /* 0x000fec000383ffff */
.L_x_9:
[----:B------:R-:W-:Y:S05]  /*0900*/  @!P1 BRA `(.L_x_8) ;  /* 0x0000000400909947 */ /* 0x000fea0003800000 */
[----:B------:R-:W-:Y:S02]  /*0910*/  ISETP.GE.U32.AND P0, PT, R5, 0x8, PT ;  /* 0x000000080500780c */ /* 0x000fe40003f06070 */
[----:B------:R-:W-:-:S04]  /*0920*/  LOP3.LUT R8, R3, 0x7, RZ, 0xc0, !PT ;  /* 0x0000000703087812 */ /* 0x000fc800078ec0ff */
[----:B------:R-:W-:-:S07]  /*0930*/  ISETP.NE.AND P1, PT, R8, RZ, PT ;  /* 0x000000ff0800720c */ /* 0x000fce0003f25270 */
[----:B------:R-:W-:Y:S06]  /*0940*/  @!P0 BRA `(.L_x_11) ;  /* 0x0000000000c48947 */ /* 0x000fec0003800000 */
[----:B------:R-:W0:Y:S01]  /*0950*/  LDC.64 R24, c[0x0][0x398] ;  /* 0x0000e600ff187b82 */ /* 0x000e220000000a00 */
[----:B------:R-:W-:-:S04]  /*0960*/  IADD3 R15, PT, PT, R6, R7, RZ ;  /* 0x00000007060f7210 */ /* 0x000fc80007ffe0ff */
[C---:B------:R-:W-:Y:S01]  /*0970*/  IADD3 R13, PT, PT, R15.reuse, 0x2, RZ ;  /* 0x000000020f0d7810 */ /* 0x040fe20007ffe0ff */
[C---:B------:R-:W-:Y:S01]  /*0980*/  VIADD R21, R15.reuse, 0x4 ;  /* 0x000000040f157836 */ /* 0x040fe20000000000 */
[C---:B------:R-:W-:Y:S02]  /*0990*/  IADD3 R5, PT, PT, R15.reuse, 0x3, RZ ;  /* 0x000000030f057810 */ /* 0x040fe40007ffe0ff */
[C---:B------:R-:W-:Y:S02]  /*09a0*/  IADD3 R23, PT, PT, R15.reuse, 0x5, RZ ;  /* 0x000000050f177810 */ /* 0x040fe40007ffe0ff */
[C---:B------:R-:W-:Y:S02]  /*09b0*/  IADD3 R19, PT, PT, R15.reuse, 0x6, RZ ;  /* 0x000000060f137810 */ /* 0x040fe40007ffe0ff */
[C---:B------:R-:W-:Y:S01]  /*09c0*/  IADD3 R29, PT, PT, R15.reuse, 0x7, RZ ;  /* 0x000000070f1d7810 */ /* 0x040fe20007ffe0ff */
[C---:B------:R-:W-:Y:S02]  /*09d0*/  VIADD R27, R15.reuse, 0x1 ;  /* 0x000000010f1b7836 */ /* 0x040fe40000000000 */
[----:B0-----:R-:W-:-:S04]  /*09e0*/  IMAD.WIDE.U32 R10, R15, 0x4, R24 ;  /* 0x000000040f0a7825 */ /* 0x001fc800078e0018 */
[--C-:B------:R-:W-:Y:S02]  /*09f0*/  IMAD.WIDE.U32 R12, R13, 0x4, R24.reuse ;  /* 0x000000040d0c7825 */ /* 0x100fe400078e0018 */
[----:B------:R-:W2:Y:S02]  /*0a00*/  LDG.E R11, desc[UR4][R10.64] ;  /* 0x000000040a0b7981 */ /* 0x000ea4000c1e1900 */
[--C-:B------:R-:W-:Y:S02]  /*0a10*/  IMAD.WIDE.U32 R4, R5, 0x4, R24.reuse ;  /* 0x0000000405047825 */ /* 0x100fe400078e0018 */
[----:B------:R-:W3:Y:S02]  /*0a20*/  LDG.E R13, desc[UR4][R12.64] ;  /* 0x000000040c0d7981 */ /* 0x000ee4000c1e1900 */
[--C-:B------:R-:W-:Y:S02]  /*0a30*/  IMAD.WIDE.U32 R20, R21, 0x4, R24.reuse ;  /* 0x0000000415147825 */ /* 0x100fe400078e0018 */
[----:B------:R0:W4:Y:S02]  /*0a40*/  LDG.E R17, desc[UR4][R4.64] ;  /* 0x0000000404117981 */ /* 0x000124000c1e1900 */
[----:B------:R-:W-:-:S02]  /*0a50*/  IMAD.WIDE.U32 R22, R23, 0x4, R24 ;  /* 0x0000000417167825 */ /* 0x000fc400078e0018 */
[----:B------:R-:W5:Y:S02]  /*0a60*/  LDG.E R21, desc[UR4][R20.64] ;  /* 0x0000000414157981 */ /* 0x000f64000c1e1900 */
[--C-:B------:R-:W-:Y:S02]  /*0a70*/  IMAD.WIDE.U32 R18, R19, 0x4, R24.reuse ;  /* 0x0000000413127825 */ /* 0x100fe400078e0018 */
[----:B------:R-:W5:Y:S02]  /*0a80*/  LDG.E R23, desc[UR4][R22.64] ;  /* 0x0000000416177981 */ /* 0x000f64000c1e1900 */
[--C-:B------:R-:W-:Y:S01]  /*0a90*/  IMAD.WIDE.U32 R14, R29, 0x4, R24.reuse ;  /* 0x000000041d0e7825 */ /* 0x100fe200078e0018 */
[----:B0-----:R-:W2:Y:S01]  /*0aa0*/  LDC.64 R4, c[0x0][0x388] ;  /* 0x0000e200ff047b82 */ /* 0x001ea20000000a00 */
[----:B------:R-:W5:Y:S02]  /*0ab0*/  LDG.E R19, desc[UR4][R18.64] ;  /* 0x0000000412137981 */ /* 0x000f64000c1e1900 */
[----:B------:R-:W-:-:S02]  /*0ac0*/  IMAD.WIDE.U32 R24, R27, 0x4, R24 ;  /* 0x000000041b187825 */ /* 0x000fc400078e0018 */
[----:B------:R-:W5:Y:S04]  /*0ad0*/  LDG.E R15, desc[UR4][R14.64] ;  /* 0x000000040e0f7981 */ /* 0x000f68000c1e1900 */
[----:B------:R-:W5:Y:S01]  /*0ae0*/  LDG.E R25, desc[UR4][R24.64] ;  /* 0x0000000418197981 */ /* 0x000f62000c1e1900 */
[----:B--2---:R-:W-:-:S04]  /*0af0*/  IMAD.WIDE.U32 R10, R11, 0x4, R4 ;  /* 0x000000040b0a7825 */ /* 0x004fc800078e0004 */
[--C-:B---3--:R-:W-:Y:S02]  /*0b00*/  IMAD.WIDE.U32 R12, R13, 0x4, R4.reuse ;  /* 0x000000040d0c7825 */ /* 0x108fe400078e0004 */
[----:B------:R-:W2:Y:S02]  /*0b10*/  LDG.E R10, desc[UR4][R10.64] ;  /* 0x000000040a0a7981 */ /* 0x000ea4000c1e1900 */
[--C-:B----4-:R-:W-:Y:S02]  /*0b20*/  IMAD.WIDE.U32 R16, R17, 0x4, R4.reuse ;  /* 0x0000000411107825 */ /* 0x110fe400078e0004 */
[----:B------:R-:W2:Y:S02]  /*0b30*/  LDG.E R13, desc[UR4][R12.64] ;  /* 0x000000040c0d7981 */ /* 0x000ea4000c1e1900 */
[--C-:B-----5:R-:W-:Y:S02]  /*0b40*/  IMAD.WIDE.U32 R20, R21, 0x4, R4.reuse ;  /* 0x0000000415147825 */ /* 0x120fe400078e0004 */
[----:B------:R-:W2:Y:S02]  /*0b50*/  LDG.E R16, desc[UR4][R16.64] ;  /* 0x0000000410107981 */ /* 0x000ea4000c1e1900 */
[----:B------:R-:W-:-:S02]  /*0b60*/  IMAD.WIDE.U32 R22, R23, 0x4, R4 ;  /* 0x0000000417167825 */ /* 0x000fc400078e0004 */
[----:B------:R-:W3:Y:S02]  /*0b70*/  LDG.E R21, desc[UR4][R20.64] ;  /* 0x0000000414157981 */ /* 0x000ee4000c1e1900 */
[--C-:B------:R-:W-:Y:S02]  /*0b80*/  IMAD.WIDE.U32 R18, R19, 0x4, R4.reuse ;  /* 0x0000000413127825 */ /* 0x100fe400078e0004 */
[----:B------:R-:W3:Y:S02]  /*0b90*/  LDG.E R22, desc[UR4][R22.64] ;  /* 0x0000000416167981 */ /* 0x000ee4000c1e1900 */
[--C-:B------:R-:W-:Y:S02]  /*0ba0*/  IMAD.WIDE.U32 R14, R15, 0x4, R4.reuse ;  /* 0x000000040f0e7825 */ /* 0x100fe400078e0004 */
[----:B------:R-:W4:Y:S02]  /*0bb0*/  LDG.E R19, desc[UR4][R18.64] ;  /* 0x0000000412137981 */ /* 0x000f24000c1e1900 */
[----:B------:R-:W-:-:S02]  /*0bc0*/  IMAD.WIDE.U32 R4, R25, 0x4, R4 ;  /* 0x0000000419047825 */ /* 0x000fc400078e0004 */
[----:B------:R-:W4:Y:S04]  /*0bd0*/  LDG.E R14, desc[UR4][R14.64] ;  /* 0x000000040e0e7981 */ /* 0x000f28000c1e1900 */
[----:B------:R-:W5:Y:S01]  /*0be0*/  LDG.E R4, desc[UR4][R4.64] ;  /* 0x0000000404047981 */ /* 0x000f62000c1e1900 */
[----:B------:R-:W-:Y:S02]  /*0bf0*/  IADD3 R7, PT, PT, R7, 0x8, RZ ;  /* 0x0000000807077810 */ /* 0x000fe40007ffe0ff */
[----:B--2---:R-:W-:-:S04]  /*0c00*/  IADD3 R10, PT, PT, R16, R10, R13 ;  /* 0x0000000a100a7210 */ /* 0x004fc80007ffe00d */
[----:B---3--:R-:W-:-:S04]  /*0c10*/  IADD3 R10, PT, PT, R22, R10, R21 ;  /* 0x0000000a160a7210 */ /* 0x008fc80007ffe015 */
[----:B----4-:R-:W-:-:S04]  /*0c20*/  IADD3 R11, PT, PT, R14, R10, R19 ;  /* 0x0000000a0e0b7210 */ /* 0x010fc80007ffe013 */
[----:B-----5:R-:W-:-:S04]  /*0c30*/  IADD3 R10, PT, PT, R4, R11, RZ ;  /* 0x0000000b040a7210 */ /* 0x020fc80007ffe0ff */
[----:B------:R-:W-:-:S04]  /*0c40*/  SHF.L.U32 R10, R10, 0x1, RZ ;  /* 0x000000010a0a7819 */ /* 0x000fc800000006ff */
[----:B------:R-:W-:-:S07]  /*0c50*/  IADD3 R9, PT, PT, R9, 0x8, -R10 ;  /* 0x0000000809097810 */ /* 0x000fce0007ffe80a */
.L_x_11:
[----:B------:R-:W-:Y:S05]  /*0c60*/  @!P1 BRA `(.L_x_8) ;  /* 0x0000000000b89947 */ /* 0x000fea0003800000 */
[----:B------:R-:W-:Y:S02]  /*0c70*/  ISETP.GE.U32.AND P0, PT, R8, 0x4, PT ;  /* 0x000000040800780c */ /* 0x000fe40003f06070 */
[----:B------:R-:W-:-:S04]  /*0c80*/  LOP3.LUT R3, R3, 0x3, RZ, 0xc0, !PT ;  /* 0x0000000303037812 */ /* 0x000fc800078ec0ff */
[----:B------:R-:W-:-:S07]  /*0c90*/  ISETP.NE.AND P1, PT, R3, RZ, PT ;  /* 0x000000ff0300720c */ /* 0x000fce0003f25270 */
[----:B------:R-:W-:Y:S06]  /*0ca0*/  @!P0 BRA `(.L_x_12) ;  /* 0x00000000006c8947 */ /* 0x000fec0003800000 */
[----:B------:R-:W0:Y:S01]  /*0cb0*/  LDC.64 R4, c[0x0][0x398] ;  /* 0x0000e600ff047b82 */ /* 0x000e220000000a00 */
[----:B------:R-:W-:-:S05]  /*0cc0*/  IMAD.IADD R13, R6, 0x1, R7 ;  /* 0x00000001060d7824 */ /* 0x000fca00078e0207 */
[C---:B------:R-:W-:Y:S02]  /*0cd0*/  IADD3 R17, PT, PT, R13.reuse, 0x2, RZ ;  /* 0x000000020d117810 */ /* 0x040fe40007ffe0ff */
[C---:B------:R-:W-:Y:S02]  /*0ce0*/  IADD3 R21, PT, PT, R13.reuse, 0x3, RZ ;  /* 0x000000030d157810 */ /* 0x040fe40007ffe0ff */
[C---:B------:R-:W-:Y:S01]  /*0cf0*/  IADD3 R15, PT, PT, R13.reuse, 0x1, RZ ;  /* 0x000000010d0f7810 */ /* 0x040fe20007ffe0ff */
[----:B0-----:R-:W-:-:S04]  /*0d00*/  IMAD.WIDE.U32 R10, R13, 0x4, R4 ;  /* 0x000000040d0a7825 */ /* 0x001fc800078e0004 */
[--C-:B------:R-:W-:Y:S02]  /*0d10*/  IMAD.WIDE.U32 R16, R17, 0x4, R4.reuse ;  /* 0x0000000411107825 */ /* 0x100fe400078e0004 */
[----:B------:R-:W2:Y:S02]  /*0d20*/  LDG.E R11, desc[UR4][R10.64] ;  /* 0x000000040a0b7981 */ /* 0x000ea4000c1e1900 */
[--C-:B------:R-:W-:Y:S02]  /*0d30*/  IMAD.WIDE.U32 R20, R21, 0x4, R4.reuse ;  /* 0x0000000415147825 */ /* 0x100fe400078e0004 */
[----:B------:R-:W3:Y:S02]  /*0d40*/  LDG.E R17, desc[UR4][R16.64] ;  /* 0x0000000410117981 */ /* 0x000ee4000c1e1900 */
[----:B------:R-:W-:Y:S02]  /*0d50*/  IMAD.WIDE.U32 R14, R15, 0x4, R4 ;  /* 0x000000040f0e7825 */ /* 0x000fe400078e0004 */
[----:B------:R-:W4:Y:S01]  /*0d60*/  LDG.E R21, desc[UR4][R20.64] ;  /* 0x0000000414157981 */ /* 0x000f22000c1e1900 */
[----:B------:R-:W2:Y:S03]  /*0d70*/  LDC.64 R4, c[0x0][0x388] ;  /* 0x0000e200ff047b82 */ /* 0x000ea60000000a00 */
[----:B------:R-:W5:Y:S01]  /*0d80*/  LDG.E R15, desc[UR4][R14.64] ;  /* 0x000000040e0f7981 */ /* 0x000f62000c1e1900 */
[----:B--2---:R-:W-:-:S04]  /*0d90*/  IMAD.WIDE.U32 R12, R11, 0x4, R4 ;  /* 0x000000040b0c7825 */ /* 0x004fc800078e0004 */
[--C-:B---3--:R-:W-:Y:S02]  /*0da0*/  IMAD.WIDE.U32 R18, R17, 0x4, R4.reuse ;  /* 0x0000000411127825 */ /* 0x108fe400078e0004 */
[----:B------:R-:W2:Y:S02]  /*0db0*/  LDG.E R12, desc[UR4][R12.64] ;  /* 0x000000040c0c7981 */ /* 0x000ea4000c1e1900 */
[--C-:B----4-:R-:W-:Y:S02]  /*0dc0*/  IMAD.WIDE.U32 R22, R21, 0x4, R4.reuse ;  /* 0x0000000415167825 */ /* 0x110fe400078e0004 */
[----:B------:R-:W2:Y:S02]  /*0dd0*/  LDG.E R19, desc[UR4][R18.64] ;  /* 0x0000000412137981 */ /* 0x000ea4000c1e1900 */
[----:B-----5:R-:W-:Y:S02]  /*0de0*/  IMAD.WIDE.U32 R4, R15, 0x4, R4 ;  /* 0x000000040f047825 */ /* 0x020fe400078e0004 */
[----:B------:R-:W2:Y:S04]  /*0df0*/  LDG.E R22, desc[UR4][R22.64] ;  /* 0x0000000416167981 */ /* 0x000ea8000c1e1900 */
[----:B------:R-:W3:Y:S01]  /*0e00*/  LDG.E R4, desc[UR4][R4.64] ;  /* 0x0000000404047981 */ /* 0x000ee2000c1e1900 */
[----:B------:R-:W-:-:S02]  /*0e10*/  IADD3 R7, PT, PT, R7, 0x4, RZ ;  /* 0x0000000407077810 */ /* 0x000fc40007ffe0ff */
[----:B--2---:R-:W-:-:S05]  /*0e20*/  IADD3 R11, PT, PT, R22, R12, R19 ;  /* 0x0000000c160b7210 */ /* 0x004fca0007ffe013 */
[----:B---3--:R-:W-:-:S05]  /*0e30*/  IMAD.IADD R8, R4, 0x1, R11 ;  /* 0x0000000104087824 */ /* 0x008fca00078e020b */
[----:B------:R-:W-:-:S04]  /*0e40*/  SHF.L.U32 R8, R8, 0x1, RZ ;  /* 0x0000000108087819 */ /* 0x000fc800000006ff */
[----:B------:R-:W-:-:S07]  /*0e50*/  IADD3 R9, PT, PT, R9, 0x4, -R8 ;  /* 0x0000000409097810 */ /* 0x000fce0007ffe808 */
.L_x_12:
[----:B------:R-:W-:Y:S05]  /*0e60*/  @!P1 BRA `(.L_x_8) ;  /* 0x0000000000389947 */ /* 0x000fea0003800000 */
[----:B------:R-:W0:Y:S01]  /*0e70*/  LDC.64 R4, c[0x0][0x398] ;  /* 0x0000e600ff047b82 */ /* 0x000e220000000a00 */
[----:B------:R-:W-:Y:S01]  /*0e80*/  IADD3 R15, PT, PT, R6, R7, RZ ;  /* 0x00000007060f7210 */ /* 0x000fe20007ffe0ff */
[----:B------:R-:W-:-:S06]  /*0e90*/  IMAD.MOV R3, RZ, RZ, -R3 ;  /* 0x000000ffff037224 */ /* 0x000fcc00078e0a03 */
[----:B------:R-:W1:Y:S02]  /*0ea0*/  LDC.64 R10, c[0x0][0x388] ;  /* 0x0000e200ff0a7b82 */ /* 0x000e640000000a00 */
.L_x_13:
[----:B0-----:R-:W-:-:S06]  /*0eb0*/  IMAD.WIDE.U32 R6, R15, 0x4, R4 ;  /* 0x000000040f067825 */ /* 0x001fcc00078e0004 */
[----:B------:R-:W1:Y:S01]  /*0ec0*/  LDG.E R7, desc[UR4][R6.64] ;  /* 0x0000000406077981 */ /* 0x000e62000c1e1900 */
[----:B------:R-:W-:Y:S01]  /*0ed0*/  IADD3 R3, PT, PT, R3, 0x1, RZ ;  /* 0x0000000103037810 */ /* 0x000fe20007ffe0ff */
[----:B-1----:R-:W-:-:S06]  /*0ee0*/  IMAD.WIDE.U32 R12, R7, 0x4, R10 ;  /* 0x00000004070c7825 */ /* 0x002fcc00078e000a */
[----:B------:R-:W2:Y:S01]  /*0ef0*/  LDG.E R12, desc[UR4][R12.64] ;  /* 0x000000040c0c7981 */ /* 0x000ea2000c1e1900 */
[----:B------:R-:W-:Y:S02]  /*0f00*/  ISETP.NE.AND P0, PT, R3, RZ, PT ;  /* 0x000000ff0300720c */ /* 0x000fe40003f05270 */
[----:B------:R-:W-:Y:S01]  /*0f10*/  IADD3 R15, PT, PT, R15, 0x1, RZ ;  /* 0x000000010f0f7810 */ /* 0x000fe20007ffe0ff */
[----:B--2---:R-:W-:-:S05]  /*0f20*/  IMAD R9, R12, -0x2, R9 ;  /* 0xfffffffe0c097824 */ /* 0x004fca00078e0209 */
[----:B------:R-:W-:-:S05]  /*0f30*/  IADD3 R9, PT, PT, R9, 0x1, RZ ;  /* 0x0000000109097810 */ /* 0x000fca0007ffe0ff */
[----:B------:R-:W-:Y:S05]  /*0f40*/  @P0 BRA `(.L_x_13) ;  /* 0xfffffffc00d80947 */ /* 0x000fea000383ffff */
.L_x_8:
[----:B------:R-:W0:Y:S01]  /*0f50*/  LDC.64 R4, c[0x0][0x380] ;  /* 0x0000e000ff047b82 */ /* 0x000e220000000a00 */
[C---:B------:R-:W-:Y:S02]  /*0f60*/  ISETP.GT.AND P0, PT, R9.reuse, RZ, PT ;  /* 0x000000ff0900720c */ /* 0x040fe40003f04270 */
[----:B------:R-:W-:Y:S02]  /*0f70*/  ISETP.GE.AND P1, PT, R9, RZ, PT ;  /* 0x000000ff0900720c */ /* 0x000fe40003f26270 */
[----:B------:R-:W-:Y:S01]  /*0f80*/  SEL R6, R2, RZ, !P0 ;  /* 0x000000ff02067207 */ /* 0x000fe20004000000 */
[----:B0-----:R-:W-:-:S03]  /*0f90*/  IMAD.WIDE.U32 R2, R0, 0x4, R4 ;  /* 0x0000000400027825 */ /* 0x001fc600078e0004 */
[----:B------:R-:W-:-:S05]  /*0fa0*/  SEL R5, R6, 0x1, P1 ;  /* 0x0000000106057807 */ /* 0x000fca0000800000 */
[----:B------:R-:W-:Y:S01]  /*0fb0*/  STG.E desc[UR4][R2.64], R5 ;  /* 0x0000000502007986 */ /* 0x000fe2000c101904 */
[----:B------:R-:W-:Y:S05]  /*0fc0*/  EXIT ;  /* 0x000000000000794d */ /* 0x000fea0003800000 */
.L_x_14:
        /* <DEDUP_REMOVED lines=11> */
.L_x_56:


//--------------------- .text._Z11CheckPassGBPiS_ii --------------------------
	.section	.text._Z11CheckPassGBPiS_ii,"ax",@progbits
	.align	128
        .global         _Z11CheckPassGBPiS_ii
        .type           _Z11CheckPassGBPiS_ii,@function
        .size           _Z11CheckPassGBPiS_ii,(.L_x_57 - _Z11CheckPassGBPiS_ii)
        .other          _Z11CheckPassGBPiS_ii,@"STO_CUDA_ENTRY STV_DEFAULT"
_Z11CheckPassGBPiS_ii:
.text._Z11CheckPassGBPiS_ii:
        /* <DEDUP_REMOVED lines=8> */
[----:B------:R-:W-:Y:S01]  /*0080*/  IABS R9, R7 ;  /* 0x0000000700097213 */ /* 0x000fe20000000000 */
[----:B------:R-:W0:Y:S01]  /*0090*/  LDC R8, c[0x0][0x394] ;  /* 0x0000e500ff087b82 */ /* 0x000e220000000800 */
[----:B------:R-:W1:Y:S02]  /*00a0*/  LDCU.64 UR4, c[0x0][0x358] ;  /* 0x00006b00ff0477ac */ /* 0x000e640008000a00 */
[----:B------:R-:W2:Y:S08]  /*00b0*/  I2F.RP R0, R9 ;  /* 0x0000000900007306 */ /* 0x000eb00000209400 */
[----:B--2---:R-:W2:Y:S02]  /*00c0*/  MUFU.RCP R0, R0 ;  /* 0x0000000000007308 */ /* 0x004ea40000001000 */
[----:B--2---:R-:W-:-:S06]  /*00d0*/  IADD3 R4, PT, PT, R0, 0xffffffe, RZ ;  /* 0x0ffffffe00047810 */ /* 0x004fcc0007ffe0ff */
[----:B------:R2:W3:Y:S02]  /*00e0*/  F2I.FTZ.U32.TRUNC.NTZ R5, R4 ;  /* 0x0000000400057305 */ /* 0x0004e4000021f000 */
[----:B--2---:R-:W-:Y:S02]  /*00f0*/  HFMA2 R4, -RZ, RZ, 0, 0 ;  /* 0x00000000ff047431 */ /* 0x004fe400000001ff */
[----:B---3--:R-:W-:-:S04]  /*0100*/  IMAD.MOV R6, RZ, RZ, -R5 ;  /* 0x000000ffff067224 */ /* 0x008fc800078e0a05 */
[----:B------:R-:W-:Y:S01]  /*0110*/  IMAD R3, R6, R9, RZ ;  /* 0x0000000906037224 */ /* 0x000fe200078e02ff */
[----:B0-----:R-:W-:-:S03]  /*0120*/  IABS R6, R8 ;  /* 0x0000000800067213 */ /* 0x001fc60000000000 */
[----:B------:R-:W-:-:S06]  /*0130*/  IMAD.HI.U32 R5, R5, R3, R4 ;  /* 0x0000000305057227 */ /* 0x000fcc00078e0004 */
[----:B------:R-:W-:-:S04]  /*0140*/  IMAD.HI.U32 R3, R5, R6, RZ ;  /* 0x0000000605037227 */ /* 0x000fc800078e00ff */
[----:B------:R-:W-:-:S04]  /*0150*/  IMAD.MOV R0, RZ, RZ, -R3 ;  /* 0x000000ffff007224 */ /* 0x000fc800078e0a03 */
[----:B------:R-:W-:-:S05]  /*0160*/  IMAD R0, R9, R0, R6 ;  /* 0x0000000009007224 */ /* 0x000fca00078e0206 */
[----:B------:R-:W-:-:S13]  /*0170*/  ISETP.GT.U32.AND P2, PT, R9, R0, PT ;  /* 0x000000000900720c */ /* 0x000fda0003f44070 */
[-C--:B------:R-:W-:Y:S01]  /*0180*/  @!P2 IADD3 R0, PT, PT, R0, -R9.reuse, RZ ;  /* 0x800000090000a210 */ /* 0x080fe20007ffe0ff */
[----:B------:R-:W-:Y:S01]  /*0190*/  @!P2 VIADD R3, R3, 0x1 ;  /* 0x000000010303a836 */ /* 0x000fe20000000000 */
[----:B------:R-:W-:Y:S02]  /*01a0*/  ISETP.NE.AND P2, PT, R7, RZ, PT ;  /* 0x000000ff0700720c */ /* 0x000fe40003f45270 */
[----:B------:R-:W-:Y:S02]  /*01b0*/  ISETP.GE.U32.AND P0, PT, R0, R9, PT ;  /* 0x000000090000720c */ /* 0x000fe40003f06070 */
[----:B------:R-:W-:Y:S02]  /*01c0*/  LOP3.LUT R0, R8, R7, RZ, 0x3c, !PT ;  /* 0x0000000708007212 */ /* 0x000fe400078e3cff */
[----:B------:R-:W-:Y:S02]  /*01d0*/  MOV R8, RZ ;  /* 0x000000ff00087202 */ /* 0x000fe40000000f00 */
[----:B------:R-:W-:-:S07]  /*01e0*/  ISETP.GE.AND P1, PT, R0, RZ, PT ;  /* 0x000000ff0000720c */ /* 0x000fce0003f26270 */
[----:B------:R-:W-:-:S06]  /*01f0*/  @P0 IADD3 R3, PT, PT, R3, 0x1, RZ ;  /* 0x0000000103030810 */ /* 0x000fcc0007ffe0ff */
[----:B------:R-:W-:Y:S01]  /*0200*/  @!P1 IMAD.MOV R3, RZ, RZ, -R3 ;  /* 0x000000ffff039224 */ /* 0x000fe200078e0a03 */
[----:B------:R-:W-:-:S04]  /*0210*/  @!P2 LOP3.LUT R3, RZ, R7, RZ, 0x33, !PT ;  /* 0x00000007ff03a212 */ /* 0x000fc800078e33ff */
[----:B------:R-:W-:-:S13]  /*0220*/  ISETP.NE.AND P0, PT, R3, RZ, PT ;  /* 0x000000ff0300720c */ /* 0x000fda0003f05270 */
[----:B-1----:R-:W-:Y:S05]  /*0230*/  @!P0 BRA `(.L_x_15) ;  /* 0x0000000800288947 */ /* 0x002fea0003800000 */
[C---:B------:R-:W-:Y:S01]  /*0240*/  ISETP.GE.U32.AND P0, PT, R3.reuse, 0x10, PT ;  /* 0x000000100300780c */ /* 0x040fe20003f06070 */
[----:B------:R-:W-:Y:S01]  /*0250*/  IMAD R5, R2, R3, RZ ;  /* 0x0000000302057224 */ /* 0x000fe200078e02ff */
[----:B------:R-:W-:Y:S01]  /*0260*/  LOP3.LUT R4, R3, 0xf, RZ, 0xc0, !PT ;  /* 0x0000000f03047812 */ /* 0x000fe200078ec0ff */
[----:B------:R-:W-:Y:S01]  /*0270*/  IMAD.MOV.U32 R6, RZ, RZ, RZ ;  /* 0x000000ffff067224 */ /* 0x000fe200078e00ff */
[----:B------:R-:W-:Y:S02]  /*0280*/  MOV R8, RZ ;  /* 0x000000ff00087202 */ /* 0x000fe40000000f00 */
[----:B------:R-:W-:-:S07]  /*0290*/  ISETP.NE.AND P1, PT, R4, RZ, PT ;  /* 0x000000ff0400720c */ /* 0x000fce0003f25270 */
[----:B------:R-:W-:Y:S06]  /*02a0*/  @!P0 BRA `(.L_x_16) ;  /* 0x0000000400008947 */ /* 0x000fec0003800000 */
[----:B------:R-:W-:Y:S01]  /*02b0*/  LOP3.LUT R6, R3, 0xfffffff0, RZ, 0xc0, !PT ;  /* 0xfffffff003067812 */ /* 0x000fe200078ec0ff */
[----:B------:R-:W-:Y:S02]  /*02c0*/  HFMA2 R8, -RZ, RZ, 0, 0 ;  /* 0x00000000ff087431 */ /* 0x000fe400000001ff */
[----:B------:R-:W-:Y:S02]  /*02d0*/  VIADD R7, R5, 0x7 ;  /* 0x0000000705077836 */ /* 0x000fe40000000000 */
[----:B------:R-:W-:-:S07]  /*02e0*/  IMAD.MOV R0, RZ, RZ, -R6 ;  /* 0x000000ffff007224 */ /* 0x000fce00078e0a06 */
.L_x_17:
[----:B------:R-:W0:Y:S01]  /*02f0*/  LDC.64 R12, c[0x0][0x388] ;  /* 0x0000e200ff0c7b82 */ /* 0x000e220000000a00 */
[C---:B------:R-:W-:Y:S02]  /*0300*/  IADD3 R11, PT, PT, R7.reuse, -0x5, RZ ;  /* 0xfffffffb070b7810 */ /* 0x040fe40007ffe0ff */
[C---:B------:R-:W-:Y:S01]  /*0310*/  IADD3 R21, PT, PT, R7.reuse, -0x7, RZ ;  /* 0xfffffff907157810 */ /* 0x040fe20007ffe0ff */
[C---:B------:R-:W-:Y:S01]  /*0320*/  VIADD R23, R7.reuse, 0xfffffffe ;  /* 0xfffffffe07177836 */ /* 0x040fe20000000000 */
[C---:B------:R-:W-:Y:S01]  /*0330*/  IADD3 R17, PT, PT, R7.reuse, -0x3, RZ ;  /* 0xfffffffd07117810 */ /* 0x040fe20007ffe0ff */
[C---:B------:R-:W-:Y:S02]  /*0340*/  VIADD R19, R7.reuse, 0xfffffffa ;  /* 0xfffffffa07137836 */ /* 0x040fe40000000000 */
[----:B------:R-:W-:Y:S02]  /*0350*/  VIADD R15, R7, 0xfffffffc ;  /* 0xfffffffc070f7836 */ /* 0x000fe40000000000 */
[----:B0-----:R-:W-:-:S04]  /*0360*/  IMAD.WIDE.U32 R10, R11, 0x4, R12 ;  /* 0x000000040b0a7825 */ /* 0x001fc800078e000c */
[--C-:B------:R-:W-:Y:S01]  /*0370*/  IMAD.WIDE.U32 R20, R21, 0x4, R12.reuse ;  /* 0x0000000415147825 */ /* 0x100fe200078e000c */
[----:B------:R0:W2:Y:S03]  /*0380*/  LDG.E R28, desc[UR4][R10.64] ;  /* 0x000000040a1c7981 */ /* 0x0000a6000c1e1900 */
[--C-:B------:R-:W-:Y:S01]  /*0390*/  IMAD.WIDE.U32 R16, R17, 0x4, R12.reuse ;  /* 0x0000000411107825 */ /* 0x100fe200078e000c */
[----:B------:R1:W3:Y:S03]  /*03a0*/  LDG.E R9, desc[UR4][R20.64] ;  /* 0x0000000414097981 */ /* 0x0002e6000c1e1900 */
[--C-:B------:R-:W-:Y:S01]  /*03b0*/  IMAD.WIDE.U32 R18, R19, 0x4, R12.reuse ;  /* 0x0000000413127825 */ /* 0x100fe200078e000c */
[----:B------:R-:W4:Y:S03]  /*03c0*/  LDG.E R26, desc[UR4][R16.64] ;  /* 0x00000004101a7981 */ /* 0x000f26000c1e1900 */
[----:B0-----:R-:W-:Y:S01]  /*03d0*/  IMAD.WIDE.U32 R10, R23, 0x4, R12 ;  /* 0x00000004170a7825 */ /* 0x001fe200078e000c */
[C---:B------:R-:W-:Y:S01]  /*03e0*/  IADD3 R23, PT, PT, R7.reuse, -0x1, RZ ;  /* 0xffffffff07177810 */ /* 0x040fe20007ffe0ff */
[----:B------:R-:W3:Y:S02]  /*03f0*/  LDG.E R29, desc[UR4][R18.64] ;  /* 0x00000004121d7981 */ /* 0x000ee4000c1e1900 */
[----:B-1----:R-:W-:-:S02]  /*0400*/  VIADD R21, R7, 0x1 ;  /* 0x0000000107157836 */ /* 0x002fc40000000000 */
[----:B------:R0:W4:Y:S01]  /*0410*/  LDG.E R25, desc[UR4][R10.64] ;  /* 0x000000040a197981 */ /* 0x000122000c1e1900 */
[----:B------:R-:W-:-:S04]  /*0420*/  IMAD.WIDE.U32 R14, R15, 0x4, R12 ;  /* 0x000000040f0e7825 */ /* 0x000fc800078e000c */
[--C-:B------:R-:W-:Y:S01]  /*0430*/  IMAD.WIDE.U32 R20, R21, 0x4, R12.reuse ;  /* 0x0000000415147825 */ /* 0x100fe200078e000c */
[----:B------:R1:W2:Y:S01]  /*0440*/  LDG.E R27, desc[UR4][R14.64] ;  /* 0x000000040e1b7981 */ /* 0x0002a2000c1e1900 */
[C---:B0-----:R-:W-:Y:S02]  /*0450*/  IADD3 R11, PT, PT, R7.reuse, 0x2, RZ ;  /* 0x00000002070b7810 */ /* 0x041fe40007ffe0ff */
[----:B------:R-:W-:Y:S01]  /*0460*/  VIADD R17, R7, 0x3 ;  /* 0x0000000307117836 */ /* 0x000fe20000000000 */
[----:B------:R0:W5:Y:S02]  /*0470*/  LDG.E R18, desc[UR4][R20.64] ;  /* 0x0000000414127981 */ /* 0x000164000c1e1900 */
[----:B------:R-:W-:-:S04]  /*0480*/  IMAD.WIDE.U32 R10, R11, 0x4, R12 ;  /* 0x000000040b0a7825 */ /* 0x000fc800078e000c */
[--C-:B-1----:R-:W-:Y:S02]  /*0490*/  IMAD.WIDE.U32 R14, R23, 0x4, R12.reuse ;  /* 0x00000004170e7825 */ /* 0x102fe400078e000c */
[----:B------:R-:W5:Y:S02]  /*04a0*/  LDG.E R11, desc[UR4][R10.64] ;  /* 0x000000040a0b7981 */ /* 0x000f64000c1e1900 */
[--C-:B------:R-:W-:Y:S02]  /*04b0*/  IMAD.WIDE.U32 R16, R17, 0x4, R12.reuse ;  /* 0x0000000411107825 */ /* 0x100fe400078e000c */
[----:B------:R1:W5:Y:S02]  /*04c0*/  LDG.E R24, desc[UR4][R14.64] ;  /* 0x000000040e187981 */ /* 0x000364000c1e1900 */
[C---:B0-----:R-:W-:Y:S02]  /*04d0*/  VIADD R21, R7.reuse, 0x5 ;  /* 0x0000000507157836 */ /* 0x041fe40000000000 */
[C---:B------:R-:W-:Y:S01]  /*04e0*/  IMAD.WIDE.U32 R22, R7.reuse, 0x4, R12 ;  /* 0x0000000407167825 */ /* 0x040fe200078e000c */
[----:B------:R0:W5:Y:S01]  /*04f0*/  LDG.E R10, desc[UR4][R16.64] ;  /* 0x00000004100a7981 */ /* 0x000162000c1e1900 */
[----:B-1----:R-:W-:-:S03]  /*0500*/  IADD3 R15, PT, PT, R7, 0x4, RZ ;  /* 0x00000004070f7810 */ /* 0x002fc60007ffe0ff */
[----:B------:R1:W5:Y:S01]  /*0510*/  LDG.E R19, desc[UR4][R22.64] ;  /* 0x0000000416137981 */ /* 0x000362000c1e1900 */
[----:B0-----:R-:W-:Y:S01]  /*0520*/  IMAD.WIDE.U32 R16, R21, 0x4, R12 ;  /* 0x0000000415107825 */ /* 0x001fe200078e000c */
[----:B------:R-:W-:-:S03]  /*0530*/  IADD3 R21, PT, PT, R7, 0x6, RZ ;  /* 0x0000000607157810 */ /* 0x000fc60007ffe0ff */
[--C-:B------:R-:W-:Y:S02]  /*0540*/  IMAD.WIDE.U32 R14, R15, 0x4, R12.reuse ;  /* 0x000000040f0e7825 */ /* 0x100fe400078e000c */
[----:B------:R0:W5:Y:S02]  /*0550*/  LDG.E R16, desc[UR4][R16.64] ;  /* 0x0000000410107981 */ /* 0x000164000c1e1900 */
[----:B-1----:R-:W-:Y:S02]  /*0560*/  VIADD R23, R7, 0x7 ;  /* 0x0000000707177836 */ /* 0x002fe40000000000 */
[--C-:B------:R-:W-:Y:S01]  /*0570*/  IMAD.WIDE.U32 R20, R21, 0x4, R12.reuse ;  /* 0x0000000415147825 */ /* 0x100fe200078e000c */
[----:B------:R-:W5:Y:S01]  /*0580*/  LDG.E R15, desc[UR4][R14.64] ;  /* 0x000000040e0f7981 */ /* 0x000f62000c1e1900 */
[----:B0-----:R-:W-:Y:S02]  /*0590*/  IADD3 R17, PT, PT, R7, 0x8, RZ ;  /* 0x0000000807117810 */ /* 0x001fe40007ffe0ff */
[----:B------:R-:W-:-:S02]  /*05a0*/  IMAD.WIDE.U32 R22, R23, 0x4, R12 ;  /* 0x0000000417167825 */ /* 0x000fc400078e000c */
[----:B------:R-:W5:Y:S02]  /*05b0*/  LDG.E R21, desc[UR4][R20.64] ;  /* 0x0000000414157981 */ /* 0x000f64000c1e1900 */
[----:B------:R-:W-:Y:S02]  /*05c0*/  IMAD.WIDE.U32 R12, R17, 0x4, R12 ;  /* 0x00000004110c7825 */ /* 0x000fe400078e000c */
[----:B------:R-:W5:Y:S04]  /*05d0*/  LDG.E R22, desc[UR4][R22.64] ;  /* 0x0000000416167981 */ /* 0x000f68000c1e1900 */
[----:B------:R-:W5:Y:S01]  /*05e0*/  LDG.E R13, desc[UR4][R12.64] ;  /* 0x000000040c0d7981 */ /* 0x000f62000c1e1900 */
[----:B------:R-:W-:-:S05]  /*05f0*/  VIADD R0, R0, 0x10 ;  /* 0x0000001000007836 */ /* 0x000fca0000000000 */
[----:B------:R-:W-:Y:S02]  /*0600*/  ISETP.NE.AND P0, PT, R0, RZ, PT ;  /* 0x000000ff0000720c */ /* 0x000fe40003f05270 */
[----:B------:R-:W-:Y:S02]  /*0610*/  IADD3 R7, PT, PT, R7, 0x10, RZ ;  /* 0x0000001007077810 */ /* 0x000fe40007ffe0ff */
[----:B---3--:R-:W-:-:S04]  /*0620*/  LOP3.LUT R9, R29, R9, R8, 0x96, !PT ;  /* 0x000000091d097212 */ /* 0x008fc800078e9608 */
[----:B--2---:R-:W-:-:S04]  /*0630*/  LOP3.LUT R9, R27, R28, R9, 0x96, !PT ;  /* 0x0000001c1b097212 */ /* 0x004fc800078e9609 */
[----:B----4-:R-:W-:-:S04]  /*0640*/  LOP3.LUT R9, R25, R26, R9, 0x96, !PT ;  /* 0x0000001a19097212 */ /* 0x010fc800078e9609 */
[----:B-----5:R-:W-:-:S04]  /*0650*/  LOP3.LUT R9, R19, R24, R9, 0x96, !PT ;  /* 0x0000001813097212 */ /* 0x020fc800078e9609 */
[----:B------:R-:W-:-:S04]  /*0660*/  LOP3.LUT R9, R11, R18, R9, 0x96, !PT ;  /* 0x000000120b097212 */ /* 0x000fc800078e9609 */
[----:B------:R-:W-:-:S04]  /*0670*/  LOP3.LUT R9, R15, R10, R9, 0x96, !PT ;  /* 0x0000000a0f097212 */ /* 0x000fc800078e9609 */
[----:B------:R-:W-:-:S04]  /*0680*/  LOP3.LUT R9, R21, R16, R9, 0x96, !PT ;  /* 0x0000001015097212 */ /* 0x000fc800078e9609 */
[----:B------:R-:W-:Y:S01]  /*0690*/  LOP3.LUT R8, R13, R22, R9, 0x96, !PT ;  /* 0x000000160d087212 */ /* 0x000fe200078e9609 */
[----:B------:R-:W-:Y:S06]  /*06a0*/  @P0 BRA `(.L_x_17) ;  /* 0xfffffffc00100947 */ /* 0x000fec000383ffff */
.L_x_16:
[----:B------:R-:W-:Y:S05]  /*06b0*/  @!P1 BRA `(.L_x_15) ;  /* 0x0000000400089947 */ /* 0x000fea0003800000 */
[----:B------:R-:W-:Y:S02]  /*06c0*/  ISETP.GE.U32.AND P0, PT, R4, 0x8, PT ;  /* 0x000000080400780c */ /* 0x000fe40003f06070 */
[----:B------:R-:W-:-:S04]  /*06d0*/  LOP3.LUT R24, R3, 0x7, RZ, 0xc0, !PT ;  /* 0x0000000703187812 */ /* 0x000fc800078ec0ff */
[----:B------:R-:W-:-:S07]  /*06e0*/  ISETP.NE.AND P1, PT, R24, RZ, PT ;  /* 0x000000ff1800720c */ /* 0x000fce0003f25270 */
[----:B------:R-:W-:Y:S06]  /*06f0*/  @!P0 BRA `(.L_x_18) ;  /* 0x0000000000788947 */ /* 0x000fec0003800000 */
[----:B------:R-:W0:Y:S01]  /*0700*/  LDC.64 R10, c[0x0][0x388] ;  /* 0x0000e200ff0a7b82 */ /* 0x000e220000000a00 */
[----:B------:R-:W-:-:S04]  /*0710*/  IMAD.IADD R9, R5, 0x1, R6 ;  /* 0x0000000105097824 */ /* 0x000fc800078e0206 */
[C---:B------:R-:W-:Y:S01]  /*0720*/  VIADD R15, R9.reuse, 0x2 ;  /* 0x00000002090f7836 */ /* 0x040fe20000000000 */
[C---:B------:R-:W-:Y:S01]  /*0730*/  IADD3 R23, PT, PT, R9.reuse, 0x1, RZ ;  /* 0x0000000109177810 */ /* 0x040fe20007ffe0ff */
[C---:B------:R-:W-:Y:S01]  /*0740*/  VIADD R13, R9.reuse, 0x4 ;  /* 0x00000004090d7836 */ /* 0x040fe20000000000 */
[C---:B------:R-:W-:Y:S01]  /*0750*/  IADD3 R21, PT, PT, R9.reuse, 0x3, RZ ;  /* 0x0000000309157810 */ /* 0x040fe20007ffe0ff */
[C---:B------:R-:W-:Y:S01]  /*0760*/  VIADD R25, R9.reuse, 0x6 ;  /* 0x0000000609197836 */ /* 0x040fe20000000000 */
[----:B------:R-:W-:Y:S01]  /*0770*/  IADD3 R17, PT, PT, R9, 0x5, RZ ;  /* 0x0000000509117810 */ /* 0x000fe20007ffe0ff */
[----:B0-----:R-:W-:-:S04]  /*0780*/  IMAD.WIDE.U32 R14, R15, 0x4, R10 ;  /* 0x000000040f0e7825 */ /* 0x001fc800078e000a */
[----:B------:R-:W-:-:S04]  /*0790*/  IMAD.WIDE.U32 R18, R9, 0x4, R10 ;  /* 0x0000000409127825 */ /* 0x000fc800078e000a */
[--C-:B------:R-:W-:Y:S01]  /*07a0*/  IMAD.WIDE.U32 R22, R23, 0x4, R10.reuse ;  /* 0x0000000417167825 */ /* 0x100fe200078e000a */
[----:B------:R0:W2:Y:S03]  /*07b0*/  LDG.E R0, desc[UR4][R18.64] ;  /* 0x0000000412007981 */ /* 0x0000a6000c1e1900 */
[--C-:B------:R-:W-:Y:S01]  /*07c0*/  IMAD.WIDE.U32 R20, R21, 0x4, R10.reuse ;  /* 0x0000000415147825 */ /* 0x100fe200078e000a */
[----:B------:R-:W2:Y:S03]  /*07d0*/  LDG.E R7, desc[UR4][R22.64] ;  /* 0x0000000416077981 */ /* 0x000ea6000c1e1900 */
[----:B------:R-:W-:Y:S01]  /*07e0*/  IMAD.WIDE.U32 R12, R13, 0x4, R10 ;  /* 0x000000040d0c7825 */ /* 0x000fe200078e000a */
[----:B------:R-:W2:Y:S01]  /*07f0*/  LDG.E R14, desc[UR4][R14.64] ;  /* 0x000000040e0e7981 */ /* 0x000ea2000c1e1900 */
[----:B------:R-:W-:-:S02]  /*0800*/  IADD3 R9, PT, PT, R9, 0x7, RZ ;  /* 0x0000000709097810 */ /* 0x000fc40007ffe0ff */
[--C-:B------:R-:W-:Y:S01]  /*0810*/  IMAD.WIDE.U32 R16, R17, 0x4, R10.reuse ;  /* 0x0000000411107825 */ /* 0x100fe200078e000a */
[----:B------:R-:W3:Y:S03]  /*0820*/  LDG.E R21, desc[UR4][R20.64] ;  /* 0x0000000414157981 */ /* 0x000ee6000c1e1900 */
[--C-:B0-----:R-:W-:Y:S01]  /*0830*/  IMAD.WIDE.U32 R18, R25, 0x4, R10.reuse ;  /* 0x0000000419127825 */ /* 0x101fe200078e000a */
[----:B------:R-:W3:Y:S03]  /*0840*/  LDG.E R12, desc[UR4][R12.64] ;  /* 0x000000040c0c7981 */ /* 0x000ee6000c1e1900 */
[----:B------:R-:W-:Y:S01]  /*0850*/  IMAD.WIDE.U32 R10, R9, 0x4, R10 ;  /* 0x00000004090a7825 */ /* 0x000fe200078e000a */
[----:B------:R-:W4:Y:S04]  /*0860*/  LDG.E R17, desc[UR4][R16.64] ;  /* 0x0000000410117981 */ /* 0x000f28000c1e1900 */
[----:B------:R-:W4:Y:S04]  /*0870*/  LDG.E R18, desc[UR4][R18.64] ;  /* 0x0000000412127981 */ /* 0x000f28000c1e1900 */
[----:B------:R-:W5:Y:S01]  /*0880*/  LDG.E R10, desc[UR4][R10.64] ;  /* 0x000000040a0a7981 */ /* 0x000f62000c1e1900 */
[----:B------:R-:W-:Y:S01]  /*0890*/  VIADD R6, R6, 0x8 ;  /* 0x0000000806067836 */ /* 0x000fe20000000000 */
[----:B--2---:R-:W-:-:S04]  /*08a0*/  LOP3.LUT R0, R14, R0, R7, 0x96, !PT ;  /* 0x000000000e007212 */ /* 0x004fc800078e9607 */
[----:B---3--:R-:W-:-:S04]  /*08b0*/  LOP3.LUT R0, R12, R0, R21, 0x96, !PT ;  /* 0x000000000c007212 */ /* 0x008fc800078e9615 */
[----:B----4-:R-:W-:-:S04]  /*08c0*/  LOP3.LUT R7, R18, R0, R17, 0x96, !PT ;  /* 0x0000000012077212 */ /* 0x010fc800078e9611 */
[----:B-----5:R-:W-:-:S07]  /*08d0*/  LOP3.LUT R8, R8, R7, R10, 0x96, !PT ;  /* 0x0000000708087212 */ /* 0x020fce00078e960a */
.L_x_18:
        /* <DEDUP_REMOVED lines=8> */
[C---:B------:R-:W-:Y:S02]  /*0960*/  VIADD R15, R7.reuse, 0x1 ;  /* 0x00000001070f7836 */ /* 0x040fe40000000000 */
[----:B0-----:R-:W-:-:S04]  /*0970*/  IMAD.WIDE.U32 R12, R7, 0x4, R10 ;  /* 0x00000004070c7825 */ /* 0x001fc800078e000a */
[----:B------:R-:W-:Y:S02]  /*0980*/  VIADD R7, R7, 0x3 ;  /* 0x0000000307077836 */ /* 0x000fe40000000000 */
[--C-:B------:R-:W-:Y:S01]  /*0990*/  IMAD.WIDE.U32 R14, R15, 0x4, R10.reuse ;  /* 0x000000040f0e7825 */ /* 0x100fe200078e000a */
[----:B------:R-:W2:Y:S03]  /*09a0*/  LDG.E R12, desc[UR4][R12.64] ;  /* 0x000000040c0c7981 */ /* 0x000ea6000c1e1900 */
[--C-:B------:R-:W-:Y:S02]  /*09b0*/  IMAD.WIDE.U32 R16, R17, 0x4, R10.reuse ;  /* 0x0000000411107825 */ /* 0x100fe400078e000a */
[----:B------:R-:W2:Y:S02]  /*09c0*/  LDG.E R15, desc[UR4][R14.64] ;  /* 0x000000040e0f7981 */ /* 0x000ea4000c1e1900 */
[----:B------:R-:W-:-:S02]  /*09d0*/  IMAD.WIDE.U32 R10, R7, 0x4, R10 ;  /* 0x00000004070a7825 */ /* 0x000fc400078e000a */
[----:B------:R-:W2:Y:S04]  /*09e0*/  LDG.E R16, desc[UR4][R16.64] ;  /* 0x0000000410107981 */ /* 0x000ea8000c1e1900 */
[----:B------:R-:W3:Y:S01]  /*09f0*/  LDG.E R10, desc[UR4][R10.64] ;  /* 0x000000040a0a7981 */ /* 0x000ee2000c1e1900 */
[----:B------:R-:W-:Y:S02]  /*0a00*/  IADD3 R6, PT, PT, R6, 0x4, RZ ;  /* 0x0000000406067810 */ /* 0x000fe40007ffe0ff */
[----:B--2---:R-:W-:-:S04]  /*0a10*/  LOP3.LUT R7, R16, R12, R15, 0x96, !PT ;  /* 0x0000000c10077212 */ /* 0x004fc800078e960f */
[----:B---3--:R-:W-:-:S07]  /*0a20*/  LOP3.LUT R8, R8, R7, R10, 0x96, !PT ;  /* 0x0000000708087212 */ /* 0x008fce00078e960a */
.L_x_19:
[----:B------:R-:W-:Y:S05]  /*0a30*/  @!P1 BRA `(.L_x_15) ;  /* 0x0000000000289947 */ /* 0x000fea0003800000 */
[----:B------:R-:W0:Y:S01]  /*0a40*/  LDC.64 R10, c[0x0][0x388] ;  /* 0x0000e200ff0a7b82 */ /* 0x000e220000000a00 */
[----:B------:R-:W-:Y:S01]  /*0a50*/  IMAD.IADD R7, R5, 0x1, R6 ;  /* 0x0000000105077824 */ /* 0x000fe200078e0206 */
[----:B------:R-:W-:-:S07]  /*0a60*/  IADD3 R0, PT, PT, -R0, RZ, RZ ;  /* 0x000000ff00007210 */ /* 0x000fce0007ffe1ff */
.L_x_20:
[----:B0-----:R-:W-:-:S06]  /*0a70*/  IMAD.WIDE.U32 R4, R7, 0x4, R10 ;  /* 0x0000000407047825 */ /* 0x001fcc00078e000a */
[----:B------:R-:W2:Y:S01]  /*0a80*/  LDG.E R5, desc[UR4][R4.64] ;  /* 0x0000000404057981 */ /* 0x000ea2000c1e1900 */
[----:B------:R-:W-:Y:S01]  /*0a90*/  IADD3 R0, PT, PT, R0, 0x1, RZ ;  /* 0x0000000100007810 */ /* 0x000fe20007ffe0ff */
[----:B------:R-:W-:-:S03]  /*0aa0*/  VIADD R7, R7, 0x1 ;  /* 0x0000000107077836 */ /* 0x000fc60000000000 */
[----:B------:R-:W-:Y:S02]  /*0ab0*/  ISETP.NE.AND P0, PT, R0, RZ, PT ;  /* 0x000000ff0000720c */ /* 0x000fe40003f05270 */
[----:B--2---:R-:W-:-:S11]  /*0ac0*/  LOP3.LUT R8, R5, R8, RZ, 0x3c, !PT ;  /* 0x0000000805087212 */ /* 0x004fd600078e3cff */
[----:B------:R-:W-:Y:S05]  /*0ad0*/  @P0 BRA `(.L_x_20) ;  /* 0xfffffffc00e40947 */ /* 0x000fea000383ffff */
.L_x_15:
[----:B------:R-:W-:-:S13]  /*0ae0*/  ISETP.NE.AND P0, PT, R3, RZ, PT ;  /* 0x000000ff0300720c */ /* 0x000fda0003f05270 */
[----:B------:R-:W-:Y:S05]  /*0af0*/  @!P0 EXIT ;  /* 0x000000000000894d */ /* 0x000fea0003800000 */
[C---:B------:R-:W-:Y:S01]  /*0b00*/  ISETP.GE.U32.AND P0, PT, R3.reuse, 0x10, PT ;  /* 0x000000100300780c */ /* 0x040fe20003f06070 */
[----:B------:R-:W-:Y:S01]  /*0b10*/  IMAD R2, R2, R3, RZ ;  /* 0x0000000302027224 */ /* 0x000fe200078e02ff */
[----:B------:R-:W-:Y:S02]  /*0b20*/  LOP3.LUT R4, R3, 0xf, RZ, 0xc0, !PT ;  /* 0x0000000f03047812 */ /* 0x000fe400078ec0ff */
[----:B------:R-:W-:Y:S02]  /*0b30*/  MOV R5, RZ ;  /* 0x000000ff00057202 */ /* 0x000fe40000000f00 */
[----:B------:R-:W-:-:S07]  /*0b40*/  ISETP.NE.AND P1, PT, R4, RZ, PT ;  /* 0x000000ff0400720c */ /* 0x000fce0003f25270 */
[----:B------:R-:W-:Y:S06]  /*0b50*/  @!P0 BRA `(.L_x_21) ;  /* 0x0000000400a08947 */ /* 0x000fec0003800000 */
[----:B------:R-:W0:Y:S01]  /*0b60*/  LDC.64 R6, c[0x0][0x380] ;  /* 0x0000e000ff067b82 */ /* 0x000e220000000a00 */
[----:B------:R-:W-:Y:S02]  /*0b70*/  LOP3.LUT R5, R3, 0xfffffff0, RZ, 0xc0, !PT ;  /* 0xfffffff003057812 */ /* 0x000fe400078ec0ff */
[----:B------:R-:W-:-:S03]  /*0b80*/  IADD3 R9, PT, PT, R2, 0x7, RZ ;  /* 0x0000000702097810 */ /* 0x000fc60007ffe0ff */
[----:B------:R-:W-:Y:S02]  /*0b90*/  IMAD.MOV R0, RZ, RZ, -R5 ;  /* 0x000000ffff007224 */ /* 0x000fe400078e0a05 */
[----:B------:R-:W1:Y:S05]  /*0ba0*/  LDC.64 R10, c[0x0][0x388] ;  /* 0x0000e200ff0a7b82 */ /* 0x000e6a0000000a00 */
.L_x_22:
[----:B--2---:R-:W-:-:S05]  /*0bb0*/  IADD3 R15, PT, PT, R9, -0x7, RZ ;  /* 0xfffffff9090f7810 */ /* 0x004fca0007ffe0ff */
[----:B-1----:R-:W-:-:S06]  /*0bc0*/  IMAD.WIDE.U32 R12, R15, 0x4, R10 ;  /* 0x000000040f0c7825 */ /* 0x002fcc00078e000a */
[----:B------:R-:W2:Y:S01]  /*0bd0*/  LDG.E R13, desc[UR4][R12.64] ;  /* 0x000000040c0d7981 */ /* 0x000ea2000c1e1900 */
[----:B------:R-:W-:Y:S01]  /*0be0*/  IADD3 R19, PT, PT, R9, -0x6, RZ ;  /* 0xfffffffa09137810 */ /* 0x000fe20007ffe0ff */
[----:B0-----:R-:W-:-:S04]  /*0bf0*/  IMAD.WIDE.U32 R14, R15, 0x4, R6 ;  /* 0x000000040f0e7825 */ /* 0x001fc800078e0006 */
[----:B------:R-:W-:Y:S01]  /*0c00*/  IMAD.WIDE.U32 R16, R19, 0x4, R10 ;  /* 0x0000000413107825 */ /* 0x000fe200078e000a */
[----:B--2---:R-:W-:-:S05]  /*0c10*/  LOP3.LUT R23, R13, R8, RZ, 0x3c, !PT ;  /* 0x000000080d177212 */ /* 0x004fca00078e3cff */
[----:B------:R0:W-:Y:S04]  /*0c20*/  STG.E desc[UR4][R14.64], R23 ;  /* 0x000000170e007986 */ /* 0x0001e8000c101904 */
[----:B------:R-:W2:Y:S01]  /*0c30*/  LDG.E R17, desc[UR4][R16.64] ;  /* 0x0000000410117981 */ /* 0x000ea2000c1e1900 */
[----:B------:R-:W-:Y:S02]  /*0c40*/  VIADD R27, R9, 0xfffffffb ;  /* 0xfffffffb091b7836 */ /* 0x000fe40000000000 */
[----:B------:R-:W-:-:S04]  /*0c50*/  IMAD.WIDE.U32 R18, R19, 0x4, R6 ;  /* 0x0000000413127825 */ /* 0x000fc800078e0006 */
[----:B------:R-:W-:Y:S01]  /*0c60*/  IMAD.WIDE.U32 R20, R27, 0x4, R10 ;  /* 0x000000041b147825 */ /* 0x000fe200078e000a */
[----:B--2---:R-:W-:-:S05]  /*0c70*/  LOP3.LUT R25, R17, R8, RZ, 0x3c, !PT ;  /* 0x0000000811197212 */ /* 0x004fca00078e3cff */
[----:B------:R1:W-:Y:S04]  /*0c80*/  STG.E desc[UR4][R18.64], R25 ;  /* 0x0000001912007986 */ /* 0x0003e8000c101904 */
[----:B------:R-:W2:Y:S01]  /*0c90*/  LDG.E R21, desc[UR4][R20.64] ;  /* 0x0000000414157981 */ /* 0x000ea2000c1e1900 */
[----:B------:R-:W-:Y:S01]  /*0ca0*/  IADD3 R29, PT, PT, R9, -0x4, RZ ;  /* 0xfffffffc091d7810 */ /* 0x000fe20007ffe0ff */
[----:B------:R-:W-:-:S04]  /*0cb0*/  IMAD.WIDE.U32 R12, R27, 0x4, R6 ;  /* 0x000000041b0c7825 */ /* 0x000fc800078e0006 */
[----:B0-----:R-:W-:Y:S01]  /*0cc0*/  IMAD.WIDE.U32 R14, R29, 0x4, R10 ;  /* 0x000000041d0e7825 */ /* 0x001fe200078e000a */
[----:B--2---:R-:W-:-:S05]  /*0cd0*/  LOP3.LUT R27, R21, R8, RZ, 0x3c, !PT ;  /* 0x00000008151b7212 */ /* 0x004fca00078e3cff */
[----:B------:R0:W-:Y:S04]  /*0ce0*/  STG.E desc[UR4][R12.64], R27 ;  /* 0x0000001b0c007986 */ /* 0x0001e8000c101904 */
[----:B------:R-:W2:Y:S01]  /*0cf0*/  LDG.E R15, desc[UR4][R14.64] ;  /* 0x000000040e0f7981 */ /* 0x000ea2000c1e1900 */
[----:B------:R-:W-:Y:S01]  /*0d00*/  IADD3 R22, PT, PT, R9, -0x3, RZ ;  /* 0xfffffffd09167810 */ /* 0x000fe20007ffe0ff */
[----:B------:R-:W-:-:S04]  /*0d10*/  IMAD.WIDE.U32 R16, R29, 0x4, R6 ;  /* 0x000000041d107825 */ /* 0x000fc800078e0006 */
[----:B-1----:R-:W-:Y:S01]  /*0d20*/  IMAD.WIDE.U32 R18, R22, 0x4, R10 ;  /* 0x0000000416127825 */ /* 0x002fe200078e000a */
[----:B--2---:R-:W-:-:S05]  /*0d30*/  LOP3.LUT R23, R15, R8, RZ, 0x3c, !PT ;  /* 0x000000080f177212 */ /* 0x004fca00078e3cff */
[----:B------:R1:W-:Y:S04]  /*0d40*/  STG.E desc[UR4][R16.64], R23 ;  /* 0x0000001710007986 */ /* 0x0003e8000c101904 */
[----:B------:R-:W2:Y:S01]  /*0d50*/  LDG.E R19, desc[UR4][R18.64] ;  /* 0x0000000412137981 */ /* 0x000ea2000c1e1900 */
[----:B------:R-:W-:Y:S02]  /*0d60*/  VIADD R29, R9, 0xfffffffe ;  /* 0xfffffffe091d7836 */ /* 0x000fe40000000000 */
        /* <DEDUP_REMOVED lines=11> */
[----:B------:R-:W-:-:S04]  /*0e20*/  IMAD.WIDE.U32 R18, R22, 0x4, R6 ;  /* 0x0000000416127825 */ /* 0x000fc800078e0006 */
[----:B------:R-:W-:Y:S01]  /*0e30*/  IMAD.WIDE.U32 R22, R9, 0x4, R10 ;  /* 0x0000000409167825 */ /* 0x000fe200078e000a */
[----:B--2---:R-:W-:-:S05]  /*0e40*/  LOP3.LUT R29, R17, R8, RZ, 0x3c, !PT ;  /* 0x00000008111d7212 */ /* 0x004fca00078e3cff */
[----:B------:R2:W-:Y:S04]  /*0e50*/  STG.E desc[UR4][R18.64], R29 ;  /* 0x0000001d12007986 */ /* 0x0005e8000c101904 */
[----:B------:R-:W3:Y:S01]  /*0e60*/  LDG.E R23, desc[UR4][R22.64] ;  /* 0x0000000416177981 */ /* 0x000ee2000c1e1900 */
[C---:B------:R-:W-:Y:S01]  /*0e70*/  IADD3 R24, PT, PT, R9.reuse, 0x1, RZ ;  /* 0x0000000109187810 */ /* 0x040fe20007ffe0ff */
[----:B------:R-:W-:-:S04]  /*0e80*/  IMAD.WIDE.U32 R12, R9, 0x4, R6 ;  /* 0x00000004090c7825 */ /* 0x000fc800078e0006 */
[----:B0-----:R-:W-:Y:S01]  /*0e90*/  IMAD.WIDE.U32 R20, R24, 0x4, R10 ;  /* 0x0000000418147825 */ /* 0x001fe200078e000a */
[----:B---3--:R-:W-:-:S05]  /*0ea0*/  LOP3.LUT R25, R23, R8, RZ, 0x3c, !PT ;  /* 0x0000000817197212 */ /* 0x008fca00078e3cff */
[----:B------:R0:W-:Y:S04]  /*0eb0*/  STG.E desc[UR4][R12.64], R25 ;  /* 0x000000190c007986 */ /* 0x0001e8000c101904 */
[----:B------:R-:W3:Y:S01]  /*0ec0*/  LDG.E R21, desc[UR4][R20.64] ;  /* 0x0000000414157981 */ /* 0x000ee2000c1e1900 */
[----:B------:R-:W-:Y:S02]  /*0ed0*/  VIADD R26, R9, 0x2 ;  /* 0x00000002091a7836 */ /* 0x000fe40000000000 */
[----:B-1----:R-:W-:-:S04]  /*0ee0*/  IMAD.WIDE.U32 R14, R24, 0x4, R6 ;  /* 0x00000004180e7825 */ /* 0x002fc800078e0006 */
[----:B------:R-:W-:Y:S01]  /*0ef0*/  IMAD.WIDE.U32 R16, R26, 0x4, R10 ;  /* 0x000000041a107825 */ /* 0x000fe200078e000a */
[----:B---3--:R-:W-:-:S05]  /*0f00*/  LOP3.LUT R27, R21, R8, RZ, 0x3c, !PT ;  /* 0x00000008151b7212 */ /* 0x008fca00078e3cff */
[----:B------:R1:W-:Y:S04]  /*0f10*/  STG.E desc[UR4][R14.64], R27 ;  /* 0x0000001b0e007986 */ /* 0x0003e8000c101904 */
[----:B------:R-:W3:Y:S01]  /*0f20*/  LDG.E R17, desc[UR4][R16.64] ;  /* 0x0000000410117981 */ /* 0x000ee2000c1e1900 */
[----:B--2---:R-:W-:Y:S01]  /*0f30*/  IADD3 R29, PT, PT, R9, 0x3, RZ ;  /* 0x00000003091d7810 */ /* 0x004fe20007ffe0ff */
[----:B------:R-:W-:-:S04]  /*0f40*/  IMAD.WIDE.U32 R18, R26, 0x4, R6 ;  /* 0x000000041a127825 */ /* 0x000fc800078e0006 */
[----:B0-----:R-:W-:Y:S01]  /*0f50*/  IMAD.WIDE.U32 R12, R29, 0x4, R10 ;  /* 0x000000041d0c7825 */ /* 0x001fe200078e000a */
[----:B---3--:R-:W-:-:S05]  /*0f60*/  LOP3.LUT R23, R17, R8, RZ, 0x3c, !PT ;  /* 0x0000000811177212 */ /* 0x008fca00078e3cff */
[----:B------:R0:W-:Y:S04]  /*0f70*/  STG.E desc[UR4][R18.64], R23 ;  /* 0x0000001712007986 */ /* 0x0001e8000c101904 */
[----:B------:R-:W2:Y:S01]  /*0f80*/  LDG.E R13, desc[UR4][R12.64] ;  /* 0x000000040c0d7981 */ /* 0x000ea2000c1e1900 */
[----:B------:R-:W-:Y:S01]  /*0f90*/  IADD3 R22, PT, PT, R9, 0x4, RZ ;  /* 0x0000000409167810 */ /* 0x000fe20007ffe0ff */
        /* <DEDUP_REMOVED lines=17> */
[----:B------:R-:W-:Y:S01]  /*10b0*/  IADD3 R22, PT, PT, R9, 0x7, RZ ;  /* 0x0000000709167810 */ /* 0x000fe20007ffe0ff */
[----:B------:R-:W-:-:S04]  /*10c0*/  IMAD.WIDE.U32 R14, R23, 0x4, R6 ;  /* 0x00000004170e7825 */ /* 0x000fc800078e0006 */
[----:B0-----:R-:W-:Y:S01]  /*10d0*/  IMAD.WIDE.U32 R16, R22, 0x4, R10 ;  /* 0x0000000416107825 */ /* 0x001fe200078e000a */
[----:B--2---:R-:W-:-:S05]  /*10e0*/  LOP3.LUT R25, R21, R8, RZ, 0x3c, !PT ;  /* 0x0000000815197212 */ /* 0x004fca00078e3cff */
[----:B------:R2:W-:Y:S04]  /*10f0*/  STG.E desc[UR4][R14.64], R25 ;  /* 0x000000190e007986 */ /* 0x0005e8000c101904 */
[----:B------:R-:W3:Y:S01]  /*1100*/  LDG.E R17, desc[UR4][R16.64] ;  /* 0x0000000410117981 */ /* 0x000ee2000c1e1900 */
[----:B------:R-:W-:Y:S02]  /*1110*/  VIADD R23, R9, 0x8 ;  /* 0x0000000809177836 */ /* 0x000fe40000000000 */
[----:B------:R-:W-:-:S04]  /*1120*/  IMAD.WIDE.U32 R18, R22, 0x4, R6 ;  /* 0x0000000416127825 */ /* 0x000fc800078e0006 */
[----:B-1----:R-:W-:Y:S01]  /*1130*/  IMAD.WIDE.U32 R12, R23, 0x4, R10 ;  /* 0x00000004170c7825 */ /* 0x002fe200078e000a */
[----:B---3--:R-:W-:-:S05]  /*1140*/  LOP3.LUT R27, R17, R8, RZ, 0x3c, !PT ;  /* 0x00000008111b7212 */ /* 0x008fca00078e3cff */
[----:B------:R2:W-:Y:S04]  /*1150*/  STG.E desc[UR4][R18.64], R27 ;  /* 0x0000001b12007986 */ /* 0x0005e8000c101904 */
[----:B------:R-:W3:Y:S01]  /*1160*/  LDG.E R13, desc[UR4][R12.64] ;  /* 0x000000040c0d7981 */ /* 0x000ee2000c1e1900 */
[----:B------:R-:W-:Y:S01]  /*1170*/  IADD3 R0, PT, PT, R0, 0x10, RZ ;  /* 0x0000001000007810 */ /* 0x000fe20007ffe0ff */
[----:B------:R-:W-:Y:S01]  /*1180*/  IMAD.WIDE.U32 R20, R23, 0x4, R6 ;  /* 0x0000000417147825 */ /* 0x000fe200078e0006 */
[----:B------:R-:W-:Y:S02]  /*1190*/  IADD3 R9, PT, PT, R9, 0x10, RZ ;  /* 0x0000001009097810 */ /* 0x000fe40007ffe0ff */
[----:B------:R-:W-:Y:S02]  /*11a0*/  ISETP.NE.AND P0, PT, R0, RZ, PT ;  /* 0x000000ff0000720c */ /* 0x000fe40003f05270 */
[----:B---3--:R-:W-:-:S05]  /*11b0*/  LOP3.LUT R23, R13, R8, RZ, 0x3c, !PT ;  /* 0x000000080d177212 */ /* 0x008fca00078e3cff */
[----:B------:R2:W-:Y:S06]  /*11c0*/  STG.E desc[UR4][R20.64], R23 ;  /* 0x0000001714007986 */ /* 0x0005ec000c101904 */
[----:B------:R-:W-:Y:S05]  /*11d0*/  @P0 BRA `(.L_x_22) ;  /* 0xfffffff800740947 */ /* 0x000fea000383ffff */
.L_x_21:
[----:B------:R-:W-:Y:S05]  /*11e0*/  @!P1 EXIT ;  /* 0x000000000000994d */ /* 0x000fea0003800000 */
[----:B------:R-:W-:Y:S02]  /*11f0*/  ISETP.GE.U32.AND P0, PT, R4, 0x8, PT ;  /* 0x000000080400780c */ /* 0x000fe40003f06070 */
[----:B------:R-:W-:-:S04]  /*1200*/  LOP3.LUT R0, R3, 0x7, RZ, 0xc0, !PT ;  /* 0x0000000703007812 */ /* 0x000fc800078ec0ff */
[----:B------:R-:W-:-:S07]  /*1210*/  ISETP.NE.AND P1, PT, R0, RZ, PT ;  /* 0x000000ff0000720c */ /* 0x000fce0003f25270 */
[----:B------:R-:W-:Y:S06]  /*1220*/  @!P0 BRA `(.L_x_23) ;  /* 0x0000000000cc8947 */ /* 0x000fec0003800000 */
[----:B------:R-:W0:Y:S01]  /*1230*/  LDC.64 R6, c[0x0][0x388] ;  /* 0x0000e200ff067b82 */ /* 0x000e220000000a00 */
[----:B------:R-:W-:-:S07]  /*1240*/  IMAD.IADD R9, R2, 0x1, R5 ;  /* 0x0000000102097824 */ /* 0x000fce00078e0205 */
[----:B------:R-:W1:Y:S01]  /*1250*/  LDC.64 R10, c[0x0][0x380] ;  /* 0x0000e000ff0a7b82 */ /* 0x000e620000000a00 */
[----:B0-----:R-:W-:-:S06]  /*1260*/  IMAD.WIDE.U32 R12, R9, 0x4, R6 ;  /* 0x00000004090c7825 */ /* 0x001fcc00078e0006 */
[----:B------:R-:W3:Y:S01]  /*1270*/  LDG.E R13, desc[UR4][R12.64] ;  /* 0x000000040c0d7981 */ /* 0x000ee2000c1e1900 */
[C---:B--2---:R-:W-:Y:S01]  /*1280*/  IADD3 R19, PT, PT, R9.reuse, 0x1, RZ ;  /* 0x0000000109137810 */ /* 0x044fe20007ffe0ff */
[----:B-1----:R-:W-:-:S04]  /*1290*/  IMAD.WIDE.U32 R14, R9, 0x4, R10 ;  /* 0x00000004090e7825 */ /* 0x002fc800078e000a */
[----:B------:R-:W-:Y:S01]  /*12a0*/  IMAD.WIDE.U32 R16, R19, 0x4, R6 ;  /* 0x0000000413107825 */ /* 0x000fe200078e0006 */
[----:B---3--:R-:W-:-:S05]  /*12b0*/  LOP3.LUT R23, R13, R8, RZ, 0x3c, !PT ;  /* 0x000000080d177212 */ /* 0x008fca00078e3cff */
[----:B------:R0:W-:Y:S04]  /*12c0*/  STG.E desc[UR4][R14.64], R23 ;  /* 0x000000170e007986 */ /* 0x0001e8000c101904 */
[----:B------:R-:W2:Y:S01]  /*12d0*/  LDG.E R17, desc[UR4][R16.64] ;  /* 0x0000000410117981 */ /* 0x000ea2000c1e1900 */
[----:B------:R-:W-:Y:S01]  /*12e0*/  IADD3 R21, PT, PT, R9, 0x2, RZ ;  /* 0x0000000209157810 */ /* 0x000fe20007ffe0ff */
[----:B------:R-:W-:-:S04]  /*12f0*/  IMAD.WIDE.U32 R18, R19, 0x4, R10 ;  /* 0x0000000413127825 */ /* 0x000fc800078e000a */
[----:B------:R-:W-:Y:S01]  /*1300*/  IMAD.WIDE.U32 R12, R21, 0x4, R6 ;  /* 0x00000004150c7825 */ /* 0x000fe200078e0006 */
        /* <DEDUP_REMOVED lines=20> */
[----:B------:R-:W2:Y:S01]  /*1450*/  LDG.E R21, desc[UR4][R20.64] ;  /* 0x0000000414157981 */ /* 0x000ea2000c1e1900 */
[----:B------:R-:W-:Y:S02]  /*1460*/  VIADD R4, R9, 0x6 ;  /* 0x0000000609047836 */ /* 0x000fe40000000000 */
[----:B------:R-:W-:-:S04]  /*1470*/  IMAD.WIDE.U32 R14, R29, 0x4, R10 ;  /* 0x000000041d0e7825 */ /* 0x000fc800078e000a */
[----:B-1----:R-:W-:Y:S01]  /*1480*/  IMAD.WIDE.U32 R16, R4, 0x4, R6 ;  /* 0x0000000404107825 */ /* 0x002fe200078e0006 */
[----:B--2---:R-:W-:-:S05]  /*1490*/  LOP3.LUT R27, R21, R8, RZ, 0x3c, !PT ;  /* 0x00000008151b7212 */ /* 0x004fca00078e3cff */
[----:B------:R1:W-:Y:S04]  /*14a0*/  STG.E desc[UR4][R14.64], R27 ;  /* 0x0000001b0e007986 */ /* 0x0003e8000c101904 */
[----:B------:R-:W2:Y:S01]  /*14b0*/  LDG.E R17, desc[UR4][R16.64] ;  /* 0x0000000410117981 */ /* 0x000ea2000c1e1900 */
[----:B------:R-:W-:Y:S01]  /*14c0*/  IADD3 R23, PT, PT, R9, 0x7, RZ ;  /* 0x0000000709177810 */ /* 0x000fe20007ffe0ff */
[----:B------:R-:W-:-:S04]  /*14d0*/  IMAD.WIDE.U32 R18, R4, 0x4, R10 ;  /* 0x0000000404127825 */ /* 0x000fc800078e000a */
[----:B------:R-:W-:Y:S01]  /*14e0*/  IMAD.WIDE.U32 R6, R23, 0x4, R6 ;  /* 0x0000000417067825 */ /* 0x000fe200078e0006 */
[----:B--2---:R-:W-:-:S05]  /*14f0*/  LOP3.LUT R9, R17, R8, RZ, 0x3c, !PT ;  /* 0x0000000811097212 */ /* 0x004fca00078e3cff */
[----:B------:R1:W-:Y:S04]  /*1500*/  STG.E desc[UR4][R18.64], R9 ;  /* 0x0000000912007986 */ /* 0x0003e8000c101904 */
[----:B------:R-:W0:Y:S01]  /*1510*/  LDG.E R7, desc[UR4][R6.64] ;  /* 0x0000000406077981 */ /* 0x000e22000c1e1900 */
[----:B------:R-:W-:Y:S01]  /*1520*/  IMAD.WIDE.U32 R10, R23, 0x4, R10 ;  /* 0x00000004170a7825 */ /* 0x000fe200078e000a */
[----:B------:R-:W-:Y:S02]  /*1530*/  IADD3 R5, PT, PT, R5, 0x8, RZ ;  /* 0x0000000805057810 */ /* 0x000fe40007ffe0ff */
[----:B0-----:R-:W-:-:S05]  /*1540*/  LOP3.LUT R13, R7, R8, RZ, 0x3c, !PT ;  /* 0x00000008070d7212 */ /* 0x001fca00078e3cff */
[----:B------:R1:W-:Y:S02]  /*1550*/  STG.E desc[UR4][R10.64], R13 ;  /* 0x0000000d0a007986 */ /* 0x0003e4000c101904 */
.L_x_23:
[----:B------:R-:W-:Y:S05]  /*1560*/  @!P1 EXIT ;  /* 0x000000000000994d */ /* 0x000fea0003800000 */
[----:B------:R-:W-:Y:S02]  /*1570*/  ISETP.GE.U32.AND P0, PT, R0, 0x4, PT ;  /* 0x000000040000780c */ /* 0x000fe40003f06070 */
[----:B------:R-:W-:-:S04]  /*1580*/  LOP3.LUT R3, R3, 0x3, RZ, 0xc0, !PT ;  /* 0x0000000303037812 */ /* 0x000fc800078ec0ff */
[----:B------:R-:W-:-:S07]  /*1590*/  ISETP.NE.AND P1, PT, R3, RZ, PT ;  /* 0x000000ff0300720c */ /* 0x000fce0003f25270 */
[----:B------:R-:W-:Y:S06]  /*15a0*/  @!P0 BRA `(.L_x_24) ;  /* 0x00000000006c8947 */ /* 0x000fec0003800000 */
[----:B-1----:R-:W0:Y:S01]  /*15b0*/  LDC.64 R10, c[0x0][0x388] ;  /* 0x0000e200ff0a7b82 */ /* 0x002e220000000a00 */
[----:B--2---:R-:W-:-:S07]  /*15c0*/  IMAD.IADD R21, R2, 0x1, R5 ;  /* 0x0000000102157824 */ /* 0x004fce00078e0205 */
[----:B------:R-:W1:Y:S01]  /*15d0*/  LDC.64 R6, c[0x0][0x380] ;  /* 0x0000e000ff067b82 */ /* 0x000e620000000a00 */
[----:B0-----:R-:W-:-:S06]  /*15e0*/  IMAD.WIDE.U32 R12, R21, 0x4, R10 ;  /* 0x00000004150c7825 */ /* 0x001fcc00078e000a */
[----:B------:R-:W2:Y:S01]  /*15f0*/  LDG.E R13, desc[UR4][R12.64] ;  /* 0x000000040c0d7981 */ /* 0x000ea2000c1e1900 */
[C---:B------:R-:W-:Y:S01]  /*1600*/  IADD3 R19, PT, PT, R21.reuse, 0x1, RZ ;  /* 0x0000000115137810 */ /* 0x040fe20007ffe0ff */
[----:B-1----:R-:W-:-:S04]  /*1610*/  IMAD.WIDE.U32 R14, R21, 0x4, R6 ;  /* 0x00000004150e7825 */ /* 0x002fc800078e0006 */
[----:B------:R-:W-:Y:S01]  /*1620*/  IMAD.WIDE.U32 R16, R19, 0x4, R10 ;  /* 0x0000000413107825 */ /* 0x000fe200078e000a */
        /* <DEDUP_REMOVED lines=19> */
.L_x_24:
[----:B------:R-:W-:Y:S05]  /*1760*/  @!P1 EXIT ;  /* 0x000000000000994d */ /* 0x000fea0003800000 */
[----:B-1----:R-:W0:Y:S01]  /*1770*/  LDC.64 R10, c[0x0][0x380] ;  /* 0x0000e000ff0a7b82 */ /* 0x002e220000000a00 */
[----:B---3--:R-:W-:Y:S01]  /*1780*/  IADD3 R9, PT, PT, R2, R5, RZ ;  /* 0x0000000502097210 */ /* 0x008fe20007ffe0ff */
[----:B------:R-:W-:-:S06]  /*1790*/  IMAD.MOV R0, RZ, RZ, -R3 ;  /* 0x000000ffff007224 */ /* 0x000fcc00078e0a03 */
[----:B------:R-:W1:Y:S02]  /*17a0*/  LDC.64 R6, c[0x0][0x388] ;  /* 0x0000e200ff067b82 */ /* 0x000e640000000a00 */
.L_x_25:
[----:B-1----:R-:W-:-:S06]  /*17b0*/  IMAD.WIDE.U32 R2, R9, 0x4, R6 ;  /* 0x0000000409027825 */ /* 0x002fcc00078e0006 */
[----:B---3--:R-:W3:Y:S01]  /*17c0*/  LDG.E R3, desc[UR4][R2.64] ;  /* 0x0000000402037981 */ /* 0x008ee2000c1e1900 */
[----:B------:R-:W-:Y:S01]  /*17d0*/  IADD3 R0, PT, PT, R0, 0x1, RZ ;  /* 0x0000000100007810 */ /* 0x000fe20007ffe0ff */
[C---:B0-----:R-:W-:Y:S01]  /*17e0*/  IMAD.WIDE.U32 R4, R9.reuse, 0x4, R10 ;  /* 0x0000000409047825 */ /* 0x041fe200078e000a */
[----:B------:R-:W-:Y:S02]  /*17f0*/  IADD3 R9, PT, PT, R9, 0x1, RZ ;  /* 0x0000000109097810 */ /* 0x000fe40007ffe0ff */
[----:B------:R-:W-:Y:S02]  /*1800*/  ISETP.NE.AND P0, PT, R0, RZ, PT ;  /* 0x000000ff0000720c */ /* 0x000fe40003f05270 */
[----:B---3--:R-:W-:-:S05]  /*1810*/  LOP3.LUT R13, R3, R8, RZ, 0x3c, !PT ;  /* 0x00000008030d7212 */ /* 0x008fca00078e3cff */
[----:B------:R3:W-:Y:S06]  /*1820*/  STG.E desc[UR4][R4.64], R13 ;  /* 0x0000000d04007986 */ /* 0x0007ec000c101904 */
[----:B------:R-:W-:Y:S05]  /*1830*/  @P0 BRA `(.L_x_25) ;  /* 0xfffffffc00dc0947 */ /* 0x000fea000383ffff */
[----:B------:R-:W-:Y:S05]  /*1840*/  EXIT ;  /* 0x000000000000794d */ /* 0x000fea0003800000 */
.L_x_26:
        /* <DEDUP_REMOVED lines=11> */
.L_x_57:


//--------------------- .text._Z12DataPassGB_2PiS_S_S_iii --------------------------
	.section	.text._Z12DataPassGB_2PiS_S_S_iii,"ax",@progbits
	.align	128
        .global         _Z12DataPassGB_2PiS_S_S_iii
        .type           _Z12DataPassGB_2PiS_S_S_iii,@function
        .size           _Z12DataPassGB_2PiS_S_S_iii,(.L_x_58 - _Z12DataPassGB_2PiS_S_S_iii)
        .other          _Z12DataPassGB_2PiS_S_S_iii,@"STO_CUDA_ENTRY STV_DEFAULT"
_Z12DataPassGB_2PiS_S_S_iii:
.text._Z12DataPassGB_2PiS_S_S_iii:
        /* <DEDUP_REMOVED lines=10> */
[----:B------:R-:W-:Y:S01]  /*00a0*/  IABS R9, R7 ;  /* 0x0000000700097213 */ /* 0x000fe20000000000 */
[----:B------:R-:W2:Y:S05]  /*00b0*/  LDCU UR6, c[0x0][0x3a8] ;  /* 0x00007500ff0677ac */ /* 0x000eaa0008000800 */
[----:B------:R-:W3:Y:S01]  /*00c0*/  LDC R10, c[0x0][0x3a4] ;  /* 0x0000e900ff0a7b82 */ /* 0x000ee20000000800 */
[----:B0-----:R-:W-:-:S06]  /*00d0*/  IMAD.WIDE.U32 R2, R0, 0x4, R2 ;  /* 0x0000000400027825 */ /* 0x001fcc00078e0002 */
[----:B-1----:R0:W2:Y:S01]  /*00e0*/  LDG.E R2, desc[UR4][R2.64] ;  /* 0x0000000402027981 */ /* 0x0020a2000c1e1900 */
[----:B------:R-:W1:Y:S08]  /*00f0*/  I2F.RP R6, R9 ;  /* 0x0000000900067306 */ /* 0x000e700000209400 */
[----:B-1----:R-:W1:Y:S02]  /*0100*/  MUFU.RCP R6, R6 ;  /* 0x0000000600067308 */ /* 0x002e640000001000 */
[----:B-1----:R-:W-:-:S06]  /*0110*/  IADD3 R4, PT, PT, R6, 0xffffffe, RZ ;  /* 0x0ffffffe06047810 */ /* 0x002fcc0007ffe0ff */
[----:B------:R1:W4:Y:S02]  /*0120*/  F2I.FTZ.U32.TRUNC.NTZ R5, R4 ;  /* 0x0000000400057305 */ /* 0x000324000021f000 */
[----:B-1----:R-:W-:Y:S02]  /*0130*/  HFMA2 R4, -RZ, RZ, 0, 0 ;  /* 0x00000000ff047431 */ /* 0x002fe400000001ff */
[----:B----4-:R-:W-:-:S04]  /*0140*/  IMAD.MOV R8, RZ, RZ, -R5 ;  /* 0x000000ffff087224 */ /* 0x010fc800078e0a05 */
[----:B------:R-:W-:Y:S01]  /*0150*/  IMAD R11, R8, R9, RZ ;  /* 0x00000009080b7224 */ /* 0x000fe200078e02ff */
[----:B---3--:R-:W-:-:S03]  /*0160*/  IABS R8, R10 ;  /* 0x0000000a00087213 */ /* 0x008fc60000000000 */
[----:B------:R-:W-:-:S06]  /*0170*/  IMAD.HI.U32 R5, R5, R11, R4 ;  /* 0x0000000b05057227 */ /* 0x000fcc00078e0004 */
[----:B0-----:R-:W-:-:S04]  /*0180*/  IMAD.HI.U32 R3, R5, R8, RZ ;  /* 0x0000000805037227 */ /* 0x001fc800078e00ff */
[----:B------:R-:W-:-:S04]  /*0190*/  IMAD.MOV R5, RZ, RZ, -R3 ;  /* 0x000000ffff057224 */ /* 0x000fc800078e0a03 */
[----:B------:R-:W-:-:S05]  /*01a0*/  IMAD R4, R9, R5, R8 ;  /* 0x0000000509047224 */ /* 0x000fca00078e0208 */
[----:B------:R-:W-:-:S13]  /*01b0*/  ISETP.GT.U32.AND P2, PT, R9, R4, PT ;  /* 0x000000040900720c */ /* 0x000fda0003f44070 */
[-C--:B------:R-:W-:Y:S01]  /*01c0*/  @!P2 IADD3 R4, PT, PT, R4, -R9.reuse, RZ ;  /* 0x800000090404a210 */ /* 0x080fe20007ffe0ff */
[----:B------:R-:W-:Y:S01]  /*01d0*/  @!P2 VIADD R3, R3, 0x1 ;  /* 0x000000010303a836 */ /* 0x000fe20000000000 */
[----:B------:R-:W-:Y:S02]  /*01e0*/  ISETP.NE.AND P2, PT, R7, RZ, PT ;  /* 0x000000ff0700720c */ /* 0x000fe40003f45270 */
[----:B------:R-:W-:Y:S02]  /*01f0*/  ISETP.GE.U32.AND P0, PT, R4, R9, PT ;  /* 0x000000090400720c */ /* 0x000fe40003f06070 */
[----:B------:R-:W-:-:S04]  /*0200*/  LOP3.LUT R4, R10, R7, RZ, 0x3c, !PT ;  /* 0x000000070a047212 */ /* 0x000fc800078e3cff */
[----:B------:R-:W-:Y:S02]  /*0210*/  ISETP.GE.AND P1, PT, R4, RZ, PT ;  /* 0x000000ff0400720c */ /* 0x000fe40003f26270 */
[----:B------:R-:W-:-:S05]  /*0220*/  MOV R4, 0xfffffffe ;  /* 0xfffffffe00047802 */ /* 0x000fca0000000f00 */
[----:B------:R-:W-:-:S06]  /*0230*/  @P0 IADD3 R3, PT, PT, R3, 0x1, RZ ;  /* 0x0000000103030810 */ /* 0x000fcc0007ffe0ff */
[----:B------:R-:W-:Y:S01]  /*0240*/  @!P1 IMAD.MOV R3, RZ, RZ, -R3 ;  /* 0x000000ffff039224 */ /* 0x000fe200078e0a03 */
[----:B------:R-:W-:-:S04]  /*0250*/  @!P2 LOP3.LUT R3, RZ, R7, RZ, 0x33, !PT ;  /* 0x00000007ff03a212 */ /* 0x000fc800078e33ff */
[----:B------:R-:W-:Y:S02]  /*0260*/  ISETP.NE.AND P0, PT, R3, RZ, PT ;  /* 0x000000ff0300720c */ /* 0x000fe40003f05270 */
[----:B--2---:R-:W-:-:S05]  /*0270*/  LOP3.LUT R9, R2, UR6, RZ, 0x3c, !PT ;  /* 0x0000000602097c12 */ /* 0x004fca000f8e3cff */
[----:B------:R-:W-:-:S06]  /*0280*/  IMAD R9, R9, R4, 0x1 ;  /* 0x0000000109097424 */ /* 0x000fcc00078e0204 */
[----:B------:R-:W-:Y:S05]  /*0290*/  @!P0 BRA `(.L_x_27) ;  /* 0x0000000c00348947 */ /* 0x000fea0003800000 */
[C---:B------:R-:W-:Y:S01]  /*02a0*/  ISETP.GE.U32.AND P0, PT, R3.reuse, 0x10, PT ;  /* 0x000000100300780c */ /* 0x040fe20003f06070 */
[----:B------:R-:W-:Y:S01]  /*02b0*/  IMAD R6, R0, R3, RZ ;  /* 0x0000000300067224 */ /* 0x000fe200078e02ff */
[----:B------:R-:W-:Y:S01]  /*02c0*/  LOP3.LUT R5, R3, 0xf, RZ, 0xc0, !PT ;  /* 0x0000000f03057812 */ /* 0x000fe200078ec0ff */
[----:B------:R-:W-:-:S03]  /*02d0*/  IMAD.MOV.U32 R7, RZ, RZ, RZ ;  /* 0x000000ffff077224 */ /* 0x000fc600078e00ff */
[----:B------:R-:W-:-:S07]  /*02e0*/  ISETP.NE.AND P1, PT, R5, RZ, PT ;  /* 0x000000ff0500720c */ /* 0x000fce0003f25270 */
[----:B------:R-:W-:Y:S06]  /*02f0*/  @!P0 BRA `(.L_x_28) ;  /* 0x0000000400888947 */ /* 0x000fec0003800000 */
[----:B------:R-:W-:Y:S02]  /*0300*/  LOP3.LUT R7, R3, 0xfffffff0, RZ, 0xc0, !PT ;  /* 0xfffffff003077812 */ /* 0x000fe400078ec0ff */
[----:B------:R-:W-:-:S03]  /*0310*/  IADD3 R8, PT, PT, R6, 0x7, RZ ;  /* 0x0000000706087810 */ /* 0x000fc60007ffe0ff */
[----:B------:R-:W-:-:S07]  /*0320*/  IMAD.MOV R4, RZ, RZ, -R7 ;  /* 0x000000ffff047224 */ /* 0x000fce00078e0a07 */
.L_x_29:
[----:B------:R-:W0:Y:S01]  /*0330*/  LDC.64 R14, c[0x0][0x398] ;  /* 0x0000e600ff0e7b82 */ /* 0x000e220000000a00 */
[C---:B------:R-:W-:Y:S01]  /*0340*/  IADD3 R13, PT, PT, R8.reuse, -0x7, RZ ;  /* 0xfffffff9080d7810 */ /* 0x040fe20007ffe0ff */
[C---:B------:R-:W-:Y:S01]  /*0350*/  VIADD R17, R8.reuse, 0xfffffffb ;  /* 0xfffffffb08117836 */ /* 0x040fe20000000000 */
[----:B------:R-:W-:-:S03]  /*0360*/  IADD3 R27, PT, PT, R8, -0x4, RZ ;  /* 0xfffffffc081b7810 */ /* 0x000fc60007ffe0ff */
        /* <DEDUP_REMOVED lines=8> */
[C---:B------:R-:W-:Y:S01]  /*03f0*/  IADD3 R21, PT, PT, R8.reuse, -0x1, RZ ;  /* 0xffffffff08157810 */ /* 0x040fe20007ffe0ff */
[----:B------:R-:W-:-:S02]  /*0400*/  VIADD R23, R8, 0x1 ;  /* 0x0000000108177836 */ /* 0x000fc40000000000 */
[----:B------:R-:W-:-:S04]  /*0410*/  IMAD.WIDE.U32 R10, R11, 0x4, R14 ;  /* 0x000000040b0a7825 */ /* 0x000fc800078e000e */
[C---:B------:R-:W-:Y:S01]  /*0420*/  VIADD R29, R8.reuse, 0xfffffffa ;  /* 0xfffffffa081d7836 */ /* 0x040fe20000000000 */
[----:B------:R5:W4:Y:S01]  /*0430*/  LDG.E R24, desc[UR4][R10.64] ;  /* 0x000000040a187981 */ /* 0x000b22000c1e1900 */
[----:B0-----:R-:W-:Y:S01]  /*0440*/  IMAD.WIDE.U32 R16, R23, 0x4, R14 ;  /* 0x0000000417107825 */ /* 0x001fe200078e000e */
[----:B-1----:R-:W-:-:S03]  /*0450*/  IADD3 R27, PT, PT, R8, 0x2, RZ ;  /* 0x00000002081b7810 */ /* 0x002fc60007ffe0ff */
[----:B------:R-:W-:-:S04]  /*0460*/  IMAD.WIDE.U32 R28, R29, 0x4, R14 ;  /* 0x000000041d1c7825 */ /* 0x000fc800078e000e */
[--C-:B-----5:R-:W-:Y:S01]  /*0470*/  IMAD.WIDE.U32 R10, R19, 0x4, R14.reuse ;  /* 0x00000004130a7825 */ /* 0x120fe200078e000e */
[----:B------:R0:W5:Y:S03]  /*0480*/  LDG.E R13, desc[UR4][R28.64] ;  /* 0x000000041c0d7981 */ /* 0x000166000c1e1900 */
[----:B------:R-:W-:Y:S02]  /*0490*/  IMAD.WIDE.U32 R18, R21, 0x4, R14 ;  /* 0x0000000415127825 */ /* 0x000fe400078e000e */
[----:B------:R1:W5:Y:S02]  /*04a0*/  LDG.E R21, desc[UR4][R16.64] ;  /* 0x0000000410157981 */ /* 0x000364000c1e1900 */
[C---:B------:R-:W-:Y:S02]  /*04b0*/  VIADD R20, R8.reuse, 0x3 ;  /* 0x0000000308147836 */ /* 0x040fe40000000000 */
[----:B------:R1:W5:Y:S01]  /*04c0*/  LDG.E R23, desc[UR4][R18.64] ;  /* 0x0000000412177981 */ /* 0x000362000c1e1900 */
[----:B0-----:R-:W-:-:S03]  /*04d0*/  IADD3 R29, PT, PT, R8, 0x4, RZ ;  /* 0x00000004081d7810 */ /* 0x001fc60007ffe0ff */
[----:B------:R-:W5:Y:S01]  /*04e0*/  LDG.E R11, desc[UR4][R10.64] ;  /* 0x000000040a0b7981 */ /* 0x000f62000c1e1900 */
[----:B-1----:R-:W-:-:S04]  /*04f0*/  IMAD.WIDE.U32 R16, R20, 0x4, R14 ;  /* 0x0000000414107825 */ /* 0x002fc800078e000e */
[----:B------:R-:W-:-:S04]  /*0500*/  IMAD.WIDE.U32 R18, R27, 0x4, R14 ;  /* 0x000000041b127825 */ /* 0x000fc800078e000e */
[----:B------:R-:W-:Y:S01]  /*0510*/  VIADD R27, R8, 0x5 ;  /* 0x00000005081b7836 */ /* 0x000fe20000000000 */
[----:B------:R-:W5:Y:S01]  /*0520*/  LDG.E R20, desc[UR4][R18.64] ;  /* 0x0000000412147981 */ /* 0x000f62000c1e1900 */
[----:B------:R-:W-:-:S03]  /*0530*/  IMAD.WIDE.U32 R28, R29, 0x4, R14 ;  /* 0x000000041d1c7825 */ /* 0x000fc600078e000e */
[----:B------:R0:W5:Y:S04]  /*0540*/  LDG.E R19, desc[UR4][R16.64] ;  /* 0x0000000410137981 */ /* 0x000168000c1e1900 */
[----:B------:R1:W5:Y:S01]  /*0550*/  LDG.E R18, desc[UR4][R28.64] ;  /* 0x000000041c127981 */ /* 0x000362000c1e1900 */
[----:B0-----:R-:W-:Y:S01]  /*0560*/  IMAD.WIDE.U32 R16, R27, 0x4, R14 ;  /* 0x000000041b107825 */ /* 0x001fe200078e000e */
[----:B------:R-:W-:-:S05]  /*0570*/  IADD3 R27, PT, PT, R8, 0x6, RZ ;  /* 0x00000006081b7810 */ /* 0x000fca0007ffe0ff */
[--C-:B-1----:R-:W-:Y:S01]  /*0580*/  IMAD.WIDE.U32 R28, R27, 0x4, R14.reuse ;  /* 0x000000041b1c7825 */ /* 0x102fe200078e000e */
[----:B------:R-:W5:Y:S03]  /*0590*/  LDG.E R17, desc[UR4][R16.64] ;  /* 0x0000000410117981 */ /* 0x000f66000c1e1900 */
[C---:B------:R-:W-:Y:S01]  /*05a0*/  VIADD R27, R8.reuse, 0x7 ;  /* 0x00000007081b7836 */ /* 0x040fe20000000000 */
[----:B------:R0:W5:Y:S03]  /*05b0*/  LDG.E R16, desc[UR4][R28.64] ;  /* 0x000000041c107981 */ /* 0x000166000c1e1900 */
[----:B0-----:R-:W-:Y:S01]  /*05c0*/  IMAD.WIDE.U32 R28, R27, 0x4, R14 ;  /* 0x000000041b1c7825 */ /* 0x001fe200078e000e */
[----:B------:R-:W-:-:S04]  /*05d0*/  IADD3 R27, PT, PT, R8, 0x8, RZ ;  /* 0x00000008081b7810 */ /* 0x000fc80007ffe0ff */
        /* <DEDUP_REMOVED lines=39> */
[----:B------:R-:W-:-:S05]  /*0850*/  VIADD R4, R4, 0x10 ;  /* 0x0000001004047836 */ /* 0x000fca0000000000 */
[----:B------:R-:W-:Y:S02]  /*0860*/  ISETP.NE.AND P0, PT, R4, RZ, PT ;  /* 0x000000ff0400720c */ /* 0x000fe40003f05270 */
[----:B------:R-:W-:Y:S02]  /*0870*/  IADD3 R8, PT, PT, R8, 0x10, RZ ;  /* 0x0000001008087810 */ /* 0x000fe40007ffe0ff */
[----:B--2---:R-:W-:-:S04]  /*0880*/  IADD3 R11, PT, PT, R11, R12, R26 ;  /* 0x0000000c0b0b7210 */ /* 0x004fc80007ffe01a */
[----:B---3--:R-:W-:-:S04]  /*0890*/  IADD3 R11, PT, PT, R25, R11, R24 ;  /* 0x0000000b190b7210 */ /* 0x008fc80007ffe018 */
[----:B----4-:R-:W-:-:S04]  /*08a0*/  IADD3 R11, PT, PT, R23, R11, R22 ;  /* 0x0000000b170b7210 */ /* 0x010fc80007ffe016 */
[----:B-----5:R-:W-:-:S04]  /*08b0*/  IADD3 R11, PT, PT, R21, R11, R20 ;  /* 0x0000000b150b7210 */ /* 0x020fc80007ffe014 */
[----:B------:R-:W-:-:S04]  /*08c0*/  IADD3 R11, PT, PT, R19, R11, R18 ;  /* 0x0000000b130b7210 */ /* 0x000fc80007ffe012 */
[----:B------:R-:W-:-:S04]  /*08d0*/  IADD3 R10, PT, PT, R14, R11, R10 ;  /* 0x0000000b0e0a7210 */ /* 0x000fc80007ffe00a */
[----:B------:R-:W-:-:S05]  /*08e0*/  IADD3 R10, PT, PT, R13, R10, RZ ;  /* 0x0000000a0d0a7210 */ /* 0x000fca0007ffe0ff */
[----:B------:R-:W-:-:S05]  /*08f0*/  IMAD.SHL.U32 R10, R10, 0x2, RZ ;  /* 0x000000020a0a7824 */ /* 0x000fca00078e00ff */
[----:B------:R-:W-:Y:S01]  /*0900*/  IADD3 R9, PT, PT, R9, 0x10, -R10 ;  /* 0x0000001009097810 */ /* 0x000fe20007ffe80a */
[----:B------:R-:W-:Y:S06]  /*0910*/  @P0 BRA `(.L_x_29) ;  /* 0xfffffff800840947 */ /* 0x000fec000383ffff */
.L_x_28:
        /* <DEDUP_REMOVED lines=12> */
[C---:B------:R-:W-:Y:S02]  /*09e0*/  IADD3 R19, PT, PT, R15.reuse, 0x6, RZ ;  /* 0x000000060f137810 */ /* 0x040fe40007ffe0ff */
[C---:B------:R-:W-:Y:S01]  /*09f0*/  IADD3 R27, PT, PT, R15.reuse, 0x1, RZ ;  /* 0x000000010f1b7810 */ /* 0x040fe20007ffe0ff */
        /* <DEDUP_REMOVED lines=33> */
[----:B------:R-:W-:Y:S01]  /*0c10*/  VIADD R7, R7, 0x8 ;  /* 0x0000000807077836 */ /* 0x000fe20000000000 */
[----:B--2---:R-:W-:-:S04]  /*0c20*/  IADD3 R10, PT, PT, R16, R10, R13 ;  /* 0x0000000a100a7210 */ /* 0x004fc80007ffe00d */
[----:B---3--:R-:W-:-:S04]  /*0c30*/  IADD3 R10, PT, PT, R22, R10, R21 ;  /* 0x0000000a160a7210 */ /* 0x008fc80007ffe015 */
[----:B----4-:R-:W-:-:S05]  /*0c40*/  IADD3 R11, PT, PT, R14, R10, R19 ;  /* 0x0000000a0e0b7210 */ /* 0x010fca0007ffe013 */
[----:B-----5:R-:W-:-:S05]  /*0c50*/  IMAD.IADD R10, R4, 0x1, R11 ;  /* 0x00000001040a7824 */ /* 0x020fca00078e020b */
[----:B------:R-:W-:-:S04]  /*0c60*/  SHF.L.U32 R10, R10, 0x1, RZ ;  /* 0x000000010a0a7819 */ /* 0x000fc800000006ff */
[----:B------:R-:W-:-:S07]  /*0c70*/  IADD3 R9, PT, PT, R9, 0x8, -R10 ;  /* 0x0000000809097810 */ /* 0x000fce0007ffe80a */
.L_x_30:
        /* <DEDUP_REMOVED lines=9> */
[C---:B------:R-:W-:Y:S02]  /*0d10*/  VIADD R25, R5.reuse, 0x1 ;  /* 0x0000000105197836 */ /* 0x040fe40000000000 */
        /* <DEDUP_REMOVED lines=18> */
[----:B--2---:R-:W-:-:S04]  /*0e40*/  IADD3 R5, PT, PT, R14, R22, R21 ;  /* 0x000000160e057210 */ /* 0x004fc80007ffe015 */
[----:B---3--:R-:W-:-:S05]  /*0e50*/  IADD3 R8, PT, PT, R8, R5, RZ ;  /* 0x0000000508087210 */ /* 0x008fca0007ffe0ff */
[----:B------:R-:W-:-:S05]  /*0e60*/  IMAD.SHL.U32 R8, R8, 0x2, RZ ;  /* 0x0000000208087824 */ /* 0x000fca00078e00ff */
[----:B------:R-:W-:-:S07]  /*0e70*/  IADD3 R9, PT, PT, R9, 0x4, -R8 ;  /* 0x0000000409097810 */ /* 0x000fce0007ffe808 */
.L_x_31:
[----:B------:R-:W-:Y:S05]  /*0e80*/  @!P1 BRA `(.L_x_27) ;  /* 0x0000000000389947 */ /* 0x000fea0003800000 */
[----:B------:R-:W0:Y:S01]  /*0e90*/  LDC.64 R10, c[0x0][0x398] ;  /* 0x0000e600ff0a7b82 */ /* 0x000e220000000a00 */
[----:B------:R-:W-:Y:S01]  /*0ea0*/  IMAD.IADD R15, R6, 0x1, R7 ;  /* 0x00000001060f7824 */ /* 0x000fe200078e0207 */
[----:B------:R-:W-:-:S06]  /*0eb0*/  IADD3 R8, PT, PT, -R4, RZ, RZ ;  /* 0x000000ff04087210 */ /* 0x000fcc0007ffe1ff */
[----:B------:R-:W1:Y:S02]  /*0ec0*/  LDC.64 R12, c[0x0][0x388] ;  /* 0x0000e200ff0c7b82 */ /* 0x000e640000000a00 */
.L_x_32:
[----:B0-----:R-:W-:-:S06]  /*0ed0*/  IMAD.WIDE.U32 R4, R15, 0x4, R10 ;  /* 0x000000040f047825 */ /* 0x001fcc00078e000a */
[----:B------:R-:W1:Y:S01]  /*0ee0*/  LDG.E R5, desc[UR4][R4.64] ;  /* 0x0000000404057981 */ /* 0x000e62000c1e1900 */
[----:B------:R-:W-:Y:S02]  /*0ef0*/  VIADD R8, R8, 0x1 ;  /* 0x0000000108087836 */ /* 0x000fe40000000000 */
[----:B-1----:R-:W-:-:S06]  /*0f00*/  IMAD.WIDE.U32 R6, R5, 0x4, R12 ;  /* 0x0000000405067825 */ /* 0x002fcc00078e000c */
[----:B------:R-:W2:Y:S01]  /*0f10*/  LDG.E R6, desc[UR4][R6.64] ;  /* 0x0000000406067981 */ /* 0x000ea2000c1e1900 */
[----:B------:R-:W-:Y:S02]  /*0f20*/  ISETP.NE.AND P0, PT, R8, RZ, PT ;  /* 0x000000ff0800720c */ /* 0x000fe40003f05270 */
[----:B------:R-:W-:Y:S01]  /*0f30*/  IADD3 R15, PT, PT, R15, 0x1, RZ ;  /* 0x000000010f0f7810 */ /* 0x000fe20007ffe0ff */
[----:B--2---:R-:W-:-:S04]  /*0f40*/  IMAD R9, R6, -0x2, R9 ;  /* 0xfffffffe06097824 */ /* 0x004fc800078e0209 */
[----:B------:R-:W-:-:S06]  /*0f50*/  VIADD R9, R9, 0x1 ;  /* 0x0000000109097836 */ /* 0x000fcc0000000000 */
[----:B------:R-:W-:Y:S05]  /*0f60*/  @P0 BRA `(.L_x_32) ;  /* 0xfffffffc00d80947 */ /* 0x000fea000383ffff */
.L_x_27:
[----:B------:R-:W-:-:S13]  /*0f70*/  ISETP.NE.AND P0, PT, R3, RZ, PT ;  /* 0x000000ff0300720c */ /* 0x000fda0003f05270 */
[----:B------:R-:W-:Y:S05]  /*0f80*/  @!P0 EXIT ;  /* 0x000000000000894d */ /* 0x000fea0003800000 */
[C---:B------:R-:W-:Y:S01]  /*0f90*/  ISETP.GE.U32.AND P1, PT, R3.reuse, 0x8, PT ;  /* 0x000000080300780c */ /* 0x040fe20003f26070 */
[----:B------:R-:W-:Y:S01]  /*0fa0*/  IMAD R0, R0, R3, RZ ;  /* 0x0000000300007224 */ /* 0x000fe200078e02ff */
[----:B------:R-:W-:Y:S01]  /*0fb0*/  LOP3.LUT R18, R3, 0x7, RZ, 0xc0, !PT ;  /* 0x0000000703127812 */ /* 0x000fe200078ec0ff */
[----:B------:R-:W-:Y:S01]  /*0fc0*/  IMAD.MOV.U32 R11, RZ, RZ, RZ ;  /* 0x000000ffff0b7224 */ /* 0x000fe200078e00ff */
[----:B------:R-:W-:Y:S02]  /*0fd0*/  IADD3 R10, PT, PT, R9, -0x1, RZ ;  /* 0xffffffff090a7810 */ /* 0x000fe40007ffe0ff */
[----:B------:R-:W-:-:S07]  /*0fe0*/  ISETP.NE.AND P0, PT, R18, RZ, PT ;  /* 0x000000ff1200720c */ /* 0x000fce0003f05270 */
[----:B------:R-:W-:Y:S06]  /*0ff0*/  @!P1 BRA `(.L_x_33) ;  /* 0x0000000400a49947 */ /* 0x000fec0003800000 */
[----:B------:R-:W0:Y:S01]  /*1000*/  LDC.64 R4, c[0x0][0x398] ;  /* 0x0000e600ff047b82 */ /* 0x000e220000000a00 */
[----:B------:R-:W-:Y:S02]  /*1010*/  LOP3.LUT R11, R3, 0xfffffff8, RZ, 0xc0, !PT ;  /* 0xfffffff8030b7812 */ /* 0x000fe400078ec0ff */
[----:B------:R-:W-:-:S03]  /*1020*/  IADD3 R13, PT, PT, R0, 0x3, RZ ;  /* 0x00000003000d7810 */ /* 0x000fc60007ffe0ff */
[----:B------:R-:W-:Y:S02]  /*1030*/  IMAD.MOV R12, RZ, RZ, -R11 ;  /* 0x000000ffff0c7224 */ /* 0x000fe400078e0a0b */
[----:B------:R-:W1:Y:S08]  /*1040*/  LDC.64 R6, c[0x0][0x380] ;  /* 0x0000e000ff067b82 */ /* 0x000e700000000a00 */
[----:B------:R-:W2:Y:S02]  /*1050*/  LDC.64 R8, c[0x0][0x388] ;  /* 0x0000e200ff087b82 */ /* 0x000ea40000000a00 */
.L_x_34:
[----:B------:R-:W-:-:S05]  /*1060*/  IADD3 R17, PT, PT, R13, -0x3, RZ ;  /* 0xfffffffd0d117810 */ /* 0x000fca0007ffe0ff */
[----:B0-----:R-:W-:-:S06]  /*1070*/  IMAD.WIDE.U32 R16, R17, 0x4, R4 ;  /* 0x0000000411107825 */ /* 0x001fcc00078e0004 */
[----:B------:R-:W2:Y:S02]  /*1080*/  LDG.E R17, desc[UR4][R16.64] ;  /* 0x0000000410117981 */ /* 0x000ea4000c1e1900 */
[----:B--2---:R-:W-:-:S06]  /*1090*/  IMAD.WIDE.U32 R20, R17, 0x4, R8 ;  /* 0x0000000411147825 */ /* 0x004fcc00078e0008 */
[----:B------:R-:W2:Y:S01]  /*10a0*/  LDG.E R21, desc[UR4][R20.64] ;  /* 0x0000000414157981 */ /* 0x000ea2000c1e1900 */
[----:B---3--:R-:W-:-:S05]  /*10b0*/  IADD3 R23, PT, PT, R13, -0x2, RZ ;  /* 0xfffffffe0d177810 */ /* 0x008fca0007ffe0ff */
[----:B------:R-:W-:-:S04]  /*10c0*/  IMAD.WIDE.U32 R22, R23, 0x4, R4 ;  /* 0x0000000417167825 */ /* 0x000fc800078e0004 */
[----:B--2---:R-:W-:-:S05]  /*10d0*/  IMAD R14, R21, 0x2, R10 ;  /* 0x00000002150e7824 */ /* 0x004fca00078e020a */
[C---:B------:R-:W-:Y:S02]  /*10e0*/  ISETP.GT.AND P1, PT, R14.reuse, RZ, PT ;  /* 0x000000ff0e00720c */ /* 0x040fe40003f24270 */
[----:B------:R-:W-:Y:S01]  /*10f0*/  ISETP.GE.AND P2, PT, R14, RZ, PT ;  /* 0x000000ff0e00720c */ /* 0x000fe20003f46270 */
[----:B-1----:R-:W-:Y:S01]  /*1100*/  IMAD.WIDE.U32 R14, R17, 0x4, R6 ;  /* 0x00000004110e7825 */ /* 0x002fe200078e0006 */
[----:B------:R-:W-:-:S04]  /*1110*/  SEL R19, R2, RZ, !P1 ;  /* 0x000000ff02137207 */ /* 0x000fc80004800000 */
[----:B------:R-:W-:-:S05]  /*1120*/  SEL R19, R19, 0x1, P2 ;  /* 0x0000000113137807 */ /* 0x000fca0001000000 */
[----:B------:R0:W-:Y:S04]  /*1130*/  STG.E desc[UR4][R14.64], R19 ;  /* 0x000000130e007986 */ /* 0x0001e8000c101904 */
[----:B------:R-:W2:Y:S02]  /*1140*/  LDG.E R23, desc[UR4][R22.64] ;  /* 0x0000000416177981 */ /* 0x000ea4000c1e1900 */
[----:B--2---:R-:W-:-:S06]  /*1150*/  IMAD.WIDE.U32 R20, R23, 0x4, R8 ;  /* 0x0000000417147825 */ /* 0x004fcc00078e0008 */
[----:B------:R-:W2:Y:S01]  /*1160*/  LDG.E R21, desc[UR4][R20.64] ;  /* 0x0000000414157981 */ /* 0x000ea2000c1e1900 */
[----:B------:R-:W-:Y:S01]  /*1170*/  IADD3 R25, PT, PT, R13, -0x1, RZ ;  /* 0xffffffff0d197810 */ /* 0x000fe20007ffe0ff */
[----:B--2---:R-:W-:-:S05]  /*1180*/  IMAD R16, R21, 0x2, R10 ;  /* 0x0000000215107824 */ /* 0x004fca00078e020a */
[C---:B------:R-:W-:Y:S02]  /*1190*/  ISETP.GT.AND P1, PT, R16.reuse, RZ, PT ;  /* 0x000000ff1000720c */ /* 0x040fe40003f24270 */
[----:B------:R-:W-:Y:S01]  /*11a0*/  ISETP.GE.AND P2, PT, R16, RZ, PT ;  /* 0x000000ff1000720c */ /* 0x000fe20003f46270 */
[----:B------:R-:W-:Y:S01]  /*11b0*/  IMAD.WIDE.U32 R16, R23, 0x4, R6 ;  /* 0x0000000417107825 */ /* 0x000fe200078e0006 */
[----:B------:R-:W-:-:S04]  /*11c0*/  SEL R24, R2, RZ, !P1 ;  /* 0x000000ff02187207 */ /* 0x000fc80004800000 */
[----:B------:R-:W-:Y:S01]  /*11d0*/  SEL R27, R24, 0x1, P2 ;  /* 0x00000001181b7807 */ /* 0x000fe20001000000 */
[----:B------:R-:W-:-:S04]  /*11e0*/  IMAD.WIDE.U32 R24, R25, 0x4, R4 ;  /* 0x0000000419187825 */ /* 0x000fc800078e0004 */
[----:B------:R1:W-:Y:S04]  /*11f0*/  STG.E desc[UR4][R16.64], R27 ;  /* 0x0000001b10007986 */ /* 0x0003e8000c101904 */
[----:B------:R-:W2:Y:S02]  /*1200*/  LDG.E R25, desc[UR4][R24.64] ;  /* 0x0000000418197981 */ /* 0x000ea4000c1e1900 */
[----:B--2---:R-:W-:-:S06]  /*1210*/  IMAD.WIDE.U32 R20, R25, 0x4, R8 ;  /* 0x0000000419147825 */ /* 0x004fcc00078e0008 */
[----:B------:R-:W0:Y:S01]  /*1220*/  LDG.E R21, desc[UR4][R20.64] ;  /* 0x0000000414157981 */ /* 0x000e22000c1e1900 */
[----:B------:R-:W-:-:S04]  /*1230*/  IMAD.WIDE.U32 R22, R13, 0x4, R4 ;  /* 0x000000040d167825 */ /* 0x000fc800078e0004 */
[----:B0-----:R-:W-:-:S05]  /*1240*/  IMAD R14, R21, 0x2, R10 ;  /* 0x00000002150e7824 */ /* 0x001fca00078e020a */
[C---:B------:R-:W-:Y:S02]  /*1250*/  ISETP.GT.AND P1, PT, R14.reuse, RZ, PT ;  /* 0x000000ff0e00720c */ /* 0x040fe40003f24270 */
[----:B------:R-:W-:Y:S01]  /*1260*/  ISETP.GE.AND P2, PT, R14, RZ, PT ;  /* 0x000000ff0e00720c */ /* 0x000fe20003f46270 */
[----:B------:R-:W-:Y:S01]  /*1270*/  IMAD.WIDE.U32 R14, R25, 0x4, R6 ;  /* 0x00000004190e7825 */ /* 0x000fe200078e0006 */
[----:B------:R-:W-:-:S04]  /*1280*/  SEL R19, R2, RZ, !P1 ;  /* 0x000000ff02137207 */ /* 0x000fc80004800000 */
[----:B------:R-:W-:-:S05]  /*1290*/  SEL R19, R19, 0x1, P2 ;  /* 0x0000000113137807 */ /* 0x000fca0001000000 */
[----:B------:R0:W-:Y:S04]  /*12a0*/  STG.E desc[UR4][R14.64], R19 ;  /* 0x000000130e007986 */ /* 0x0001e8000c101904 */
[----:B------:R-:W2:Y:S02]  /*12b0*/  LDG.E R23, desc[UR4][R22.64] ;  /* 0x0000000416177981 */ /* 0x000ea4000c1e1900 */
[----:B--2---:R-:W-:-:S06]  /*12c0*/  IMAD.WIDE.U32 R24, R23, 0x4, R8 ;  /* 0x0000000417187825 */ /* 0x004fcc00078e0008 */
[----:B------:R-:W1:Y:S01]  /*12d0*/  LDG.E R25, desc[UR4][R24.64] ;  /* 0x0000000418197981 */ /* 0x000e62000c1e1900 */
[----:B------:R-:W-:Y:S01]  /*12e0*/  VIADD R21, R13, 0x1 ;  /* 0x000000010d157836 */ /* 0x000fe20000000000 */
[----:B-1----:R-:W-:-:S04]  /*12f0*/  LEA R16, R25, R10, 0x1 ;  /* 0x0000000a19107211 */ /* 0x002fc800078e08ff */
        /* <DEDUP_REMOVED lines=10> */
[----:B------:R-:W-:-:S04]  /*13a0*/  VIADD R25, R13, 0x2 ;  /* 0x000000020d197836 */ /* 0x000fc80000000000 */
[----:B------:R-:W-:Y:S01]  /*13b0*/  IMAD.WIDE.U32 R24, R25, 0x4, R4 ;  /* 0x0000000419187825 */ /* 0x000fe200078e0004 */
[----:B0-----:R-:W-:-:S04]  /*13c0*/  LEA R14, R23, R10, 0x1 ;  /* 0x0000000a170e7211 */ /* 0x001fc800078e08ff */
        /* <DEDUP_REMOVED lines=20> */
[----:B------:R-:W2:Y:S01]  /*1510*/  LDG.E R21, desc[UR4][R20.64] ;  /* 0x0000000414157981 */ /* 0x000ea2000c1e1900 */
[----:B0-----:R-:W-:-:S04]  /*1520*/  VIADD R19, R13, 0x4 ;  /* 0x000000040d137836 */ /* 0x001fc80000000000 */
[----:B-1----:R-:W-:Y:S01]  /*1530*/  IMAD.WIDE.U32 R16, R19, 0x4, R4 ;  /* 0x0000000413107825 */ /* 0x002fe200078e0004 */
[----:B--2---:R-:W-:-:S04]  /*1540*/  LEA R14, R21, R10, 0x1 ;  /* 0x0000000a150e7211 */ /* 0x004fc800078e08ff */
        /* <DEDUP_REMOVED lines=8> */
[----:B------:R-:W2:Y:S01]  /*15d0*/  LDG.E R21, desc[UR4][R20.64] ;  /* 0x0000000414157981 */ /* 0x000ea2000c1e1900 */
[----:B------:R-:W-:Y:S01]  /*15e0*/  VIADD R12, R12, 0x8 ;  /* 0x000000080c0c7836 */ /* 0x000fe20000000000 */
[----:B------:R-:W-:Y:S01]  /*15f0*/  IADD3 R13, PT, PT, R13, 0x8, RZ ;  /* 0x000000080d0d7810 */ /* 0x000fe20007ffe0ff */
[----:B------:R-:W-:Y:S01]  /*1600*/  IMAD.WIDE.U32 R22, R17, 0x4, R6 ;  /* 0x0000000411167825 */ /* 0x000fe200078e0006 */
[----:B--2---:R-:W-:-:S04]  /*1610*/  LEA R19, R21, R10, 0x1 ;  /* 0x0000000a15137211 */ /* 0x004fc800078e08ff */
[C---:B------:R-:W-:Y:S02]  /*1620*/  ISETP.GT.AND P1, PT, R19.reuse, RZ, PT ;  /* 0x000000ff1300720c */ /* 0x040fe40003f24270 */
[----:B------:R-:W-:Y:S02]  /*1630*/  ISETP.GE.AND P2, PT, R19, RZ, PT ;  /* 0x000000ff1300720c */ /* 0x000fe40003f46270 */
[----:B------:R-:W-:Y:S02]  /*1640*/  SEL R19, R2, RZ, !P1 ;  /* 0x000000ff02137207 */ /* 0x000fe40004800000 */
[----:B------:R-:W-:Y:S02]  /*1650*/  ISETP.NE.AND P1, PT, R12, RZ, PT ;  /* 0x000000ff0c00720c */ /* 0x000fe40003f25270 */
[----:B------:R-:W-:-:S05]  /*1660*/  SEL R19, R19, 0x1, P2 ;  /* 0x0000000113137807 */ /* 0x000fca0001000000 */
[----:B------:R3:W-:Y:S06]  /*1670*/  STG.E desc[UR4][R22.64], R19 ;  /* 0x0000001316007986 */ /* 0x0007ec000c101904 */
[----:B------:R-:W-:Y:S05]  /*1680*/  @P1 BRA `(.L_x_34) ;  /* 0xfffffff800741947 */ /* 0x000fea000383ffff */
.L_x_33:
[----:B------:R-:W-:Y:S05]  /*1690*/  @!P0 EXIT ;  /* 0x000000000000894d */ /* 0x000fea0003800000 */
[----:B------:R-:W-:Y:S02]  /*16a0*/  ISETP.GE.U32.AND P1, PT, R18, 0x4, PT ;  /* 0x000000041200780c */ /* 0x000fe40003f26070 */
[----:B------:R-:W-:-:S04]  /*16b0*/  LOP3.LUT R12, R3, 0x3, RZ, 0xc0, !PT ;  /* 0x00000003030c7812 */ /* 0x000fc800078ec0ff */
[----:B------:R-:W-:-:S07]  /*16c0*/  ISETP.NE.AND P0, PT, R12, RZ, PT ;  /* 0x000000ff0c00720c */ /* 0x000fce0003f05270 */
[----:B------:R-:W-:Y:S06]  /*16d0*/  @!P1 BRA `(.L_x_35) ;  /* 0x0000000000d09947 */ /* 0x000fec0003800000 */
[----:B------:R-:W0:Y:S01]  /*16e0*/  LDC.64 R4, c[0x0][0x398] ;  /* 0x0000e600ff047b82 */ /* 0x000e220000000a00 */
[----:B------:R-:W-:-:S07]  /*16f0*/  IMAD.IADD R13, R0, 0x1, R11 ;  /* 0x00000001000d7824 */ /* 0x000fce00078e020b */
[----:B------:R-:W3:Y:S08]  /*1700*/  LDC.64 R6, c[0x0][0x388] ;  /* 0x0000e200ff067b82 */ /* 0x000ef00000000a00 */
[----:B------:R-:W1:Y:S01]  /*1710*/  LDC.64 R8, c[0x0][0x380] ;  /* 0x0000e000ff087b82 */ /* 0x000e620000000a00 */
[----:B0-----:R-:W-:-:S06]  /*1720*/  IMAD.WIDE.U32 R16, R13, 0x4, R4 ;  /* 0x000000040d107825 */ /* 0x001fcc00078e0004 */
[----:B------:R-:W3:Y:S02]  /*1730*/  LDG.E R17, desc[UR4][R16.64] ;  /* 0x0000000410117981 */ /* 0x000ee4000c1e1900 */
[----:B---3--:R-:W-:-:S06]  /*1740*/  IMAD.WIDE.U32 R18, R17, 0x4, R6 ;  /* 0x0000000411127825 */ /* 0x008fcc00078e0006 */
[----:B------:R-:W2:Y:S01]  /*1750*/  LDG.E R19, desc[UR4][R18.64] ;  /* 0x0000000412137981 */ /* 0x000ea2000c1e1900 */
[----:B------:R-:W-:Y:S01]  /*1760*/  VIADD R21, R13, 0x1 ;  /* 0x000000010d157836 */ /* 0x000fe20000000000 */
[----:B--2---:R-:W-:-:S04]  /*1770*/  LEA R14, R19, R10, 0x1 ;  /* 0x0000000a130e7211 */ /* 0x004fc800078e08ff */
[C---:B------:R-:W-:Y:S02]  /*1780*/  ISETP.GT.AND P1, PT, R14.reuse, RZ, PT ;  /* 0x000000ff0e00720c */ /* 0x040fe40003f24270 */
[----:B------:R-:W-:Y:S01]  /*1790*/  ISETP.GE.AND P2, PT, R14, RZ, PT ;  /* 0x000000ff0e00720c */ /* 0x000fe20003f46270 */
[----:B-1----:R-:W-:Y:S01]  /*17a0*/  IMAD.WIDE.U32 R14, R17, 0x4, R8 ;  /* 0x00000004110e7825 */ /* 0x002fe200078e0008 */
[----:B------:R-:W-:-:S04]  /*17b0*/  SEL R20, R2, RZ, !P1 ;  /* 0x000000ff02147207 */ /* 0x000fc80004800000 */
[----:B------:R-:W-:Y:S01]  /*17c0*/  SEL R23, R20, 0x1, P2 ;  /* 0x0000000114177807 */ /* 0x000fe20001000000 */
[----:B------:R-:W-:-:S04]  /*17d0*/  IMAD.WIDE.U32 R20, R21, 0x4, R4 ;  /* 0x0000000415147825 */ /* 0x000fc800078e0004 */
[----:B------:R0:W-:Y:S04]  /*17e0*/  STG.E desc[UR4][R14.64], R23 ;  /* 0x000000170e007986 */ /* 0x0001e8000c101904 */
[----:B------:R-:W2:Y:S02]  /*17f0*/  LDG.E R21, desc[UR4][R20.64] ;  /* 0x0000000414157981 */ /* 0x000ea4000c1e1900 */
[----:B--2---:R-:W-:-:S06]  /*1800*/  IMAD.WIDE.U32 R18, R21, 0x4, R6 ;  /* 0x0000000415127825 */ /* 0x004fcc00078e0006 */
[----:B------:R-:W2:Y:S01]  /*1810*/  LDG.E R19, desc[UR4][R18.64] ;  /* 0x0000000412137981 */ /* 0x000ea2000c1e1900 */
[----:B------:R-:W-:-:S04]  /*1820*/  VIADD R27, R13, 0x2 ;  /* 0x000000020d1b7836 */ /* 0x000fc80000000000 */
[----:B0-----:R-:W-:Y:S01]  /*1830*/  IMAD.WIDE.U32 R14, R27, 0x4, R4 ;  /* 0x000000041b0e7825 */ /* 0x001fe200078e0004 */
        /* <DEDUP_REMOVED lines=10> */
[----:B------:R-:W-:-:S05]  /*18e0*/  IADD3 R23, PT, PT, R13, 0x3, RZ ;  /* 0x000000030d177810 */ /* 0x000fca0007ffe0ff */
[----:B------:R-:W-:Y:S01]  /*18f0*/  IMAD.WIDE.U32 R4, R23, 0x4, R4 ;  /* 0x0000000417047825 */ /* 0x000fe200078e0004 */
        /* <DEDUP_REMOVED lines=10> */
[----:B------:R-:W-:Y:S01]  /*19a0*/  IMAD.WIDE.U32 R8, R5, 0x4, R8 ;  /* 0x0000000405087825 */ /* 0x000fe200078e0008 */
[----:B------:R-:W-:-:S03]  /*19b0*/  IADD3 R11, PT, PT, R11, 0x4, RZ ;  /* 0x000000040b0b7810 */ /* 0x000fc60007ffe0ff */
[----:B--2---:R-:W-:-:S05]  /*19c0*/  IMAD R14, R7, 0x2, R10 ;  /* 0x00000002070e7824 */ /* 0x004fca00078e020a */
[C---:B------:R-:W-:Y:S02]  /*19d0*/  ISETP.GT.AND P1, PT, R14.reuse, RZ, PT ;  /* 0x000000ff0e00720c */ /* 0x040fe40003f24270 */
[----:B------:R-:W-:Y:S02]  /*19e0*/  ISETP.GE.AND P2, PT, R14, RZ, PT ;  /* 0x000000ff0e00720c */ /* 0x000fe40003f46270 */
[----:B------:R-:W-:-:S04]  /*19f0*/  SEL R14, R2, RZ, !P1 ;  /* 0x000000ff020e7207 */ /* 0x000fc80004800000 */
[----:B------:R-:W-:-:S05]  /*1a00*/  SEL R15, R14, 0x1, P2 ;  /* 0x000000010e0f7807 */ /* 0x000fca0001000000 */
[----:B------:R0:W-:Y:S02]  /*1a10*/  STG.E desc[UR4][R8.64], R15 ;  /* 0x0000000f08007986 */ /* 0x0001e4000c101904 */
.L_x_35:
[----:B------:R-:W-:Y:S05]  /*1a20*/  @!P0 EXIT ;  /* 0x000000000000894d */ /* 0x000fea0003800000 */
[----:B------:R-:W-:Y:S02]  /*1a30*/  ISETP.NE.AND P1, PT, R12, 0x1, PT ;  /* 0x000000010c00780c */ /* 0x000fe40003f25270 */
[----:B------:R-:W-:-:S04]  /*1a40*/  LOP3.LUT R3, R3, 0x1, RZ, 0xc0, !PT ;  /* 0x0000000103037812 */ /* 0x000fc800078ec0ff */
[----:B------:R-:W-:-:S07]  /*1a50*/  ISETP.NE.U32.AND P0, PT, R3, 0x1, PT ;  /* 0x000000010300780c */ /* 0x000fce0003f05070 */
[----:B------:R-:W-:Y:S06]  /*1a60*/  @!P1 BRA `(.L_x_36) ;  /* 0x0000000000709947 */ /* 0x000fec0003800000 */
[----:B0-----:R-:W0:Y:S01]  /*1a70*/  LDC.64 R8, c[0x0][0x398] ;  /* 0x0000e600ff087b82 */ /* 0x001e220000000a00 */
[----:B---3--:R-:W-:-:S07]  /*1a80*/  IADD3 R15, PT, PT, R0, R11, RZ ;  /* 0x0000000b000f7210 */ /* 0x008fce0007ffe0ff */
[----:B------:R-:W1:Y:S08]  /*1a90*/  LDC.64 R6, c[0x0][0x388] ;  /* 0x0000e200ff067b82 */ /* 0x000e700000000a00 */
[----:B------:R-:W2:Y:S01]  /*1aa0*/  LDC.64 R4, c[0x0][0x380] ;  /* 0x0000e000ff047b82 */ /* 0x000ea20000000a00 */
[----:B0-----:R-:W-:-:S06]  /*1ab0*/  IMAD.WIDE.U32 R16, R15, 0x4, R8 ;  /* 0x000000040f107825 */ /* 0x001fcc00078e0008 */
[----:B------:R-:W1:Y:S02]  /*1ac0*/  LDG.E R17, desc[UR4][R16.64] ;  /* 0x0000000410117981 */ /* 0x000e64000c1e1900 */
[----:B-1----:R-:W-:-:S06]  /*1ad0*/  IMAD.WIDE.U32 R12, R17, 0x4, R6 ;  /* 0x00000004110c7825 */ /* 0x002fcc00078e0006 */
[----:B------:R-:W3:Y:S01]  /*1ae0*/  LDG.E R13, desc[UR4][R12.64] ;  /* 0x000000040c0d7981 */ /* 0x000ee2000c1e1900 */
[----:B------:R-:W-:Y:S01]  /*1af0*/  IADD3 R19, PT, PT, R15, 0x1, RZ ;  /* 0x000000010f137810 */ /* 0x000fe20007ffe0ff */
[----:B--2---:R-:W-:-:S04]  /*1b00*/  IMAD.WIDE.U32 R14, R17, 0x4, R4 ;  /* 0x00000004110e7825 */ /* 0x004fc800078e0004 */
[----:B------:R-:W-:-:S04]  /*1b10*/  IMAD.WIDE.U32 R8, R19, 0x4, R8 ;  /* 0x0000000413087825 */ /* 0x000fc800078e0008 */
[----:B---3--:R-:W-:-:S05]  /*1b20*/  IMAD R3, R13, 0x2, R10 ;  /* 0x000000020d037824 */ /* 0x008fca00078e020a */
[C---:B------:R-:W-:Y:S02]  /*1b30*/  ISETP.GT.AND P1, PT, R3.reuse, RZ, PT ;  /* 0x000000ff0300720c */ /* 0x040fe40003f24270 */
[----:B------:R-:W-:Y:S02]  /*1b40*/  ISETP.GE.AND P2, PT, R3, RZ, PT ;  /* 0x000000ff0300720c */ /* 0x000fe40003f46270 */
[----:B------:R-:W-:-:S04]  /*1b50*/  SEL R3, R2, RZ, !P1 ;  /* 0x000000ff02037207 */ /* 0x000fc80004800000 */
[----:B------:R-:W-:-:S05]  /*1b60*/  SEL R3, R3, 0x1, P2 ;  /* 0x0000000103037807 */ /* 0x000fca0001000000 */
[----:B------:R1:W-:Y:S04]  /*1b70*/  STG.E desc[UR4][R14.64], R3 ;  /* 0x000000030e007986 */ /* 0x0003e8000c101904 */
[----:B------:R-:W2:Y:S02]  /*1b80*/  LDG.E R9, desc[UR4][R8.64] ;  /* 0x0000000408097981 */ /* 0x000ea4000c1e1900 */
[----:B--2---:R-:W-:-:S06]  /*1b90*/  IMAD.WIDE.U32 R6, R9, 0x4, R6 ;  /* 0x0000000409067825 */ /* 0x004fcc00078e0006 */
[----:B------:R-:W2:Y:S01]  /*1ba0*/  LDG.E R7, desc[UR4][R6.64] ;  /* 0x0000000406077981 */ /* 0x000ea2000c1e1900 */
[----:B------:R-:W-:-:S04]  /*1bb0*/  IMAD.WIDE.U32 R4, R9, 0x4, R4 ;  /* 0x0000000409047825 */ /* 0x000fc800078e0004 */
[----:B------:R-:W-:Y:S01]  /*1bc0*/  VIADD R11, R11, 0x2 ;  /* 0x000000020b0b7836 */ /* 0x000fe20000000000 */
[----:B--2---:R-:W-:-:S04]  /*1bd0*/  LEA R12, R7, R10, 0x1 ;  /* 0x0000000a070c7211 */ /* 0x004fc800078e08ff */
[C---:B------:R-:W-:Y:S02]  /*1be0*/  ISETP.GT.AND P1, PT, R12.reuse, RZ, PT ;  /* 0x000000ff0c00720c */ /* 0x040fe40003f24270 */
[----:B------:R-:W-:Y:S02]  /*1bf0*/  ISETP.GE.AND P2, PT, R12, RZ, PT ;  /* 0x000000ff0c00720c */ /* 0x000fe40003f46270 */
[----:B------:R-:W-:-:S04]  /*1c00*/  SEL R12, R2, RZ, !P1 ;  /* 0x000000ff020c7207 */ /* 0x000fc80004800000 */
[----:B------:R-:W-:-:S05]  /*1c10*/  SEL R13, R12, 0x1, P2 ;  /* 0x000000010c0d7807 */ /* 0x000fca0001000000 */
[----:B------:R1:W-:Y:S02]  /*1c20*/  STG.E desc[UR4][R4.64], R13 ;  /* 0x0000000d04007986 */ /* 0x0003e4000c101904 */
.L_x_36:
[----:B------:R-:W-:Y:S05]  /*1c30*/  @P0 EXIT ;  /* 0x000000000000094d */ /* 0x000fea0003800000 */
[----:B-1----:R-:W1:Y:S01]  /*1c40*/  LDC.64 R4, c[0x0][0x398] ;  /* 0x0000e600ff047b82 */ /* 0x002e620000000a00 */
[----:B------:R-:W-:-:S07]  /*1c50*/  IADD3 R11, PT, PT, R0, R11, RZ ;  /* 0x0000000b000b7210 */ /* 0x000fce0007ffe0ff */
[----:B------:R-:W2:Y:S08]  /*1c60*/  LDC.64 R6, c[0x0][0x388] ;  /* 0x0000e200ff067b82 */ /* 0x000eb00000000a00 */
[----:B0-----:R-:W0:Y:S01]  /*1c70*/  LDC.64 R8, c[0x0][0x380] ;  /* 0x0000e000ff087b82 */ /* 0x001e220000000a00 */
[----:B-1----:R-:W-:-:S06]  /*1c80*/  IMAD.WIDE.U32 R4, R11, 0x4, R4 ;  /* 0x000000040b047825 */ /* 0x002fcc00078e0004 */
[----:B------:R-:W2:Y:S02]  /*1c90*/  LDG.E R5, desc[UR4][R4.64] ;  /* 0x0000000404057981 */ /* 0x000ea4000c1e1900 */
[----:B--2---:R-:W-:-:S06]  /*1ca0*/  IMAD.WIDE.U32 R6, R5, 0x4, R6 ;  /* 0x0000000405067825 */ /* 0x004fcc00078e0006 */
[----:B------:R-:W2:Y:S02]  /*1cb0*/  LDG.E R7, desc[UR4][R6.64] ;  /* 0x0000000406077981 */ /* 0x000ea4000c1e1900 */
[----:B--2---:R-:W-:-:S04]  /*1cc0*/  LEA R10, R7, R10, 0x1 ;  /* 0x0000000a070a7211 */ /* 0x004fc800078e08ff */
[C---:B------:R-:W-:Y:S02]  /*1cd0*/  ISETP.GT.AND P0, PT, R10.reuse, RZ, PT ;  /* 0x000000ff0a00720c */ /* 0x040fe40003f04270 */
[----:B------:R-:W-:Y:S02]  /*1ce0*/  ISETP.GE.AND P1, PT, R10, RZ, PT ;  /* 0x000000ff0a00720c */ /* 0x000fe40003f26270 */
[----:B------:R-:W-:Y:S01]  /*1cf0*/  SEL R0, R2, RZ, !P0 ;  /* 0x000000ff02007207 */ /* 0x000fe20004000000 */
[----:B0-----:R-:W-:-:S03]  /*1d00*/  IMAD.WIDE.U32 R2, R5, 0x4, R8 ;  /* 0x0000000405027825 */ /* 0x001fc600078e0008 */
[----:B------:R-:W-:-:S05]  /*1d10*/  SEL R9, R0, 0x1, P1 ;  /* 0x0000000100097807 */ /* 0x000fca0000800000 */
[----:B------:R-:W-:Y:S01]  /*1d20*/  STG.E desc[UR4][R2.64], R9 ;  /* 0x0000000902007986 */ /* 0x000fe2000c101904 */
[----:B------:R-:W-:Y:S05]  /*1d30*/  EXIT ;  /* 0x000000000000794d */ /* 0x000fea0003800000 */
.L_x_37:
        /* <DEDUP_REMOVED lines=12> */
.L_x_58:


//--------------------- .text._Z12DataPassGB_1PiS_S_S_ii --------------------------
	.section	.text._Z12DataPassGB_1PiS_S_S_ii,"ax",@progbits
	.align	128
        .global         _Z12DataPassGB_1PiS_S_S_ii
        .type           _Z12DataPassGB_1PiS_S_S_ii,@function
        .size           _Z12DataPassGB_1PiS_S_S_ii,(.L_x_59 - _Z12DataPassGB_1PiS_S_S_ii)
        .other          _Z12DataPassGB_1PiS_S_S_ii,@"STO_CUDA_ENTRY STV_DEFAULT"
_Z12DataPassGB_1PiS_S_S_ii:
.text._Z12DataPassGB_1PiS_S_S_ii:
        /* <DEDUP_REMOVED lines=18> */
[----:B-1----:R-:W-:Y:S02]  /*0120*/  HFMA2 R4, -RZ, RZ, 0, 0 ;  /* 0x00000000ff047431 */ /* 0x002fe400000001ff */
[----:B----4-:R-:W-:-:S04]  /*0130*/  IMAD.MOV R8, RZ, RZ, -R5 ;  /* 0x000000ffff087224 */ /* 0x010fc800078e0a05 */
[----:B------:R-:W-:Y:S01]  /*0140*/  IMAD R11, R8, R9, RZ ;  /* 0x00000009080b7224 */ /* 0x000fe200078e02ff */
[----:B--2---:R-:W-:-:S03]  /*0150*/  IABS R8, R10 ;  /* 0x0000000a00087213 */ /* 0x004fc60000000000 */
        /* <DEDUP_REMOVED lines=10> */
[----:B------:R-:W-:Y:S02]  /*0200*/  MOV R9, 0xfffffffe ;  /* 0xfffffffe00097802 */ /* 0x000fe40000000f00 */
[----:B------:R-:W-:-:S07]  /*0210*/  ISETP.GE.AND P1, PT, R4, RZ, PT ;  /* 0x000000ff0400720c */ /* 0x000fce0003f26270 */
[----:B------:R-:W-:-:S06]  /*0220*/  @P0 IADD3 R3, PT, PT, R3, 0x1, RZ ;  /* 0x0000000103030810 */ /* 0x000fcc0007ffe0ff */
[----:B------:R-:W-:Y:S01]  /*0230*/  @!P1 IMAD.MOV R3, RZ, RZ, -R3 ;  /* 0x000000ffff039224 */ /* 0x000fe200078e0a03 */
[----:B------:R-:W-:-:S04]  /*0240*/  @!P2 LOP3.LUT R3, RZ, R7, RZ, 0x33, !PT ;  /* 0x00000007ff03a212 */ /* 0x000fc800078e33ff */
[----:B------:R-:W-:Y:S01]  /*0250*/  ISETP.NE.AND P0, PT, R3, RZ, PT ;  /* 0x000000ff0300720c */ /* 0x000fe20003f05270 */
[----:B---3--:R-:W-:-:S12]  /*0260*/  IMAD R9, R2, R9, 0x1 ;  /* 0x0000000102097424 */ /* 0x008fd800078e0209 */
        /* <DEDUP_REMOVED lines=10> */
.L_x_40:
        /* <DEDUP_REMOVED lines=95> */
.L_x_39:
        /* <DEDUP_REMOVED lines=54> */
.L_x_41:
        /* <DEDUP_REMOVED lines=32> */
.L_x_42:
[----:B------:R-:W-:Y:S05]  /*0e60*/  @!P1 BRA `(.L_x_38) ;  /* 0x0000000000389947 */ /* 0x000fea0003800000 */
[----:B------:R-:W0:Y:S01]  /*0e70*/  LDC.64 R10, c[0x0][0x398] ;  /* 0x0000e600ff0a7b82 */ /* 0x000e220000000a00 */
[----:B------:R-:W-:Y:S01]  /*0e80*/  IMAD.IADD R15, R6, 0x1, R7 ;  /* 0x00000001060f7824 */ /* 0x000fe200078e0207 */
[----:B------:R-:W-:-:S06]  /*0e90*/  IADD3 R8, PT, PT, -R4, RZ, RZ ;  /* 0x000000ff04087210 */ /* 0x000fcc0007ffe1ff */
[----:B------:R-:W1:Y:S02]  /*0ea0*/  LDC.64 R12, c[0x0][0x388] ;  /* 0x0000e200ff0c7b82 */ /* 0x000e640000000a00 */
.L_x_43:
        /* <DEDUP_REMOVED lines=10> */
.L_x_38:
        /* <DEDUP_REMOVED lines=15> */
.L_x_45:
        /* <DEDUP_REMOVED lines=99> */
.L_x_44:
        /* <DEDUP_REMOVED lines=57> */
.L_x_46:
        /* <DEDUP_REMOVED lines=33> */
.L_x_47:
        /* <DEDUP_REMOVED lines=17> */
.L_x_48:
        /* <DEDUP_REMOVED lines=14> */
.L_x_59:


//--------------------- .text._Z12DataPassGB_0PiS_S_ii --------------------------
	.section	.text._Z12DataPassGB_0PiS_S_ii,"ax",@progbits
	.align	128
        .global         _Z12DataPassGB_0PiS_S_ii
        .type           _Z12DataPassGB_0PiS_S_ii,@function
        .size           _Z12DataPassGB_0PiS_S_ii,(.L_x_60 - _Z12DataPassGB_0PiS_S_ii)
        .other          _Z12DataPassGB_0PiS_S_ii,@"STO_CUDA_ENTRY STV_DEFAULT"
_Z12DataPassGB_0PiS_S_ii:
.text._Z12DataPassGB_0PiS_S_ii:
        /* <DEDUP_REMOVED lines=9> */
[----:B------:R-:W0:Y:S03]  /*0090*/  LDC R11, c[0x0][0x39c] ;  /* 0x0000e700ff0b7b82 */ /* 0x000e260000000800 */
[----:B------:R-:W1:Y:S08]  /*00a0*/  I2F.RP R0, R5 ;  /* 0x0000000500007306 */ /* 0x000e700000209400 */
[----:B-1----:R-:W1:Y:S01]  /*00b0*/  MUFU.RCP R0, R0 ;  /* 0x0000000000007308 */ /* 0x002e620000001000 */
[----:B0-----:R-:W-:-:S02]  /*00c0*/  IABS R8, R11 ;  /* 0x0000000b00087213 */ /* 0x001fc40000000000 */
[----:B-1----:R-:W-:-:S05]  /*00d0*/  IADD3 R2, PT, PT, R0, 0xffffffe, RZ ;  /* 0x0ffffffe00027810 */ /* 0x002fca0007ffe0ff */
[----:B------:R0:W1:Y:S02]  /*00e0*/  F2I.FTZ.U32.TRUNC.NTZ R3, R2 ;  /* 0x0000000200037305 */ /* 0x000064000021f000 */
[----:B0-----:R-:W-:Y:S01]  /*00f0*/  HFMA2 R2, -RZ, RZ, 0, 0 ;  /* 0x00000000ff027431 */ /* 0x001fe200000001ff */
[----:B-1----:R-:W-:-:S05]  /*0100*/  IADD3 R4, PT, PT, RZ, -R3, RZ ;  /* 0x80000003ff047210 */ /* 0x002fca0007ffe0ff */
[----:B------:R-:W-:-:S04]  /*0110*/  IMAD R7, R4, R5, RZ ;  /* 0x0000000504077224 */ /* 0x000fc800078e02ff */
[----:B------:R-:W-:-:S06]  /*0120*/  IMAD.HI.U32 R3, R3, R7, R2 ;  /* 0x0000000703037227 */ /* 0x000fcc00078e0002 */
[----:B------:R-:W-:-:S05]  /*0130*/  IMAD.HI.U32 R4, R3, R8, RZ ;  /* 0x0000000803047227 */ /* 0x000fca00078e00ff */
[----:B------:R-:W-:-:S05]  /*0140*/  IADD3 R0, PT, PT, -R4, RZ, RZ ;  /* 0x000000ff04007210 */ /* 0x000fca0007ffe1ff */
[----:B------:R-:W-:-:S05]  /*0150*/  IMAD R0, R5, R0, R8 ;  /* 0x0000000005007224 */ /* 0x000fca00078e0208 */
[----:B------:R-:W-:-:S13]  /*0160*/  ISETP.GT.U32.AND P2, PT, R5, R0, PT ;  /* 0x000000000500720c */ /* 0x000fda0003f44070 */
[-C--:B------:R-:W-:Y:S02]  /*0170*/  @!P2 IADD3 R0, PT, PT, R0, -R5.reuse, RZ ;  /* 0x800000050000a210 */ /* 0x080fe40007ffe0ff */
[----:B------:R-:W-:Y:S02]  /*0180*/  @!P2 IADD3 R4, PT, PT, R4, 0x1, RZ ;  /* 0x000000010404a810 */ /* 0x000fe40007ffe0ff */
[----:B------:R-:W-:Y:S02]  /*0190*/  ISETP.GE.U32.AND P0, PT, R0, R5, PT ;  /* 0x000000050000720c */ /* 0x000fe40003f06070 */
[----:B------:R-:W-:Y:S02]  /*01a0*/  LOP3.LUT R0, R11, R6, RZ, 0x3c, !PT ;  /* 0x000000060b007212 */ /* 0x000fe400078e3cff */
[----:B------:R-:W-:Y:S02]  /*01b0*/  ISETP.NE.AND P2, PT, R6, RZ, PT ;  /* 0x000000ff0600720c */ /* 0x000fe40003f45270 */
[----:B------:R-:W-:-:S07]  /*01c0*/  ISETP.GE.AND P1, PT, R0, RZ, PT ;  /* 0x000000ff0000720c */ /* 0x000fce0003f26270 */
[----:B------:R-:W-:-:S06]  /*01d0*/  @P0 IADD3 R4, PT, PT, R4, 0x1, RZ ;  /* 0x0000000104040810 */ /* 0x000fcc0007ffe0ff */
[----:B------:R-:W-:Y:S02]  /*01e0*/  @!P1 IADD3 R4, PT, PT, -R4, RZ, RZ ;  /* 0x000000ff04049210 */ /* 0x000fe40007ffe1ff */
[----:B------:R-:W-:-:S04]  /*01f0*/  @!P2 LOP3.LUT R4, RZ, R6, RZ, 0x33, !PT ;  /* 0x00000006ff04a212 */ /* 0x000fc800078e33ff */
[----:B------:R-:W-:-:S13]  /*0200*/  ISETP.NE.AND P0, PT, R4, RZ, PT ;  /* 0x000000ff0400720c */ /* 0x000fda0003f05270 */
[----:B------:R-:W-:Y:S05]  /*0210*/  @!P0 EXIT ;  /* 0x000000000000894d */ /* 0x000fea0003800000 */
[----:B------:R-:W0:Y:S01]  /*0220*/  LDC.64 R6, c[0x0][0x388] ;  /* 0x0000e200ff067b82 */ /* 0x000e220000000a00 */
[----:B------:R-:W1:Y:S01]  /*0230*/  LDCU.64 UR4, c[0x0][0x358] ;  /* 0x00006b00ff0477ac */ /* 0x000e620008000a00 */
[C---:B------:R-:W-:Y:S02]  /*0240*/  ISETP.GE.U32.AND P0, PT, R4.reuse, 0x10, PT ;  /* 0x000000100400780c */ /* 0x040fe40003f06070 */
[----:B------:R-:W-:Y:S01]  /*0250*/  LOP3.LUT R5, R4, 0xf, RZ, 0xc0, !PT ;  /* 0x0000000f04057812 */ /* 0x000fe200078ec0ff */
[----:B------:R-:W-:Y:S01]  /*0260*/  IMAD R2, R9, R4, RZ ;  /* 0x0000000409027224 */ /* 0x000fe200078e02ff */
[----:B------:R-:W-:Y:S02]  /*0270*/  MOV R3, RZ ;  /* 0x000000ff00037202 */ /* 0x000fe40000000f00 */
[----:B------:R-:W-:Y:S01]  /*0280*/  ISETP.NE.AND P1, PT, R5, RZ, PT ;  /* 0x000000ff0500720c */ /* 0x000fe20003f25270 */
[----:B0-----:R-:W-:-:S05]  /*0290*/  IMAD.WIDE.U32 R6, R9, 0x4, R6 ;  /* 0x0000000409067825 */ /* 0x001fca00078e0006 */
[----:B-1----:R0:W5:Y:S01]  /*02a0*/  LDG.E R0, desc[UR4][R6.64] ;  /* 0x0000000406007981 */ /* 0x002162000c1e1900 */
[----:B------:R-:W-:Y:S06]  /*02b0*/  @!P0 BRA `(.L_x_49) ;  /* 0x0000000400608947 */ /* 0x000fec0003800000 */
[----:B0-----:R-:W0:Y:S01]  /*02c0*/  LDC.64 R6, c[0x0][0x390] ;  /* 0x0000e400ff067b82 */ /* 0x001e220000000a00 */
[----:B------:R-:W-:Y:S02]  /*02d0*/  LOP3.LUT R3, R4, 0xfffffff0, RZ, 0xc0, !PT ;  /* 0xfffffff004037812 */ /* 0x000fe400078ec0ff */
[----:B------:R-:W-:Y:S02]  /*02e0*/  IADD3 R11, PT, PT, R2, 0x7, RZ ;  /* 0x00000007020b7810 */ /* 0x000fe40007ffe0ff */
[----:B------:R-:W-:-:S03]  /*02f0*/  IADD3 R10, PT, PT, -R3, RZ, RZ ;  /* 0x000000ff030a7210 */ /* 0x000fc60007ffe1ff */
[----:B------:R-:W1:Y:S04]  /*0300*/  LDC.64 R8, c[0x0][0x380] ;  /* 0x0000e000ff087b82 */ /* 0x000e680000000a00 */
.L_x_50:
[----:B---3--:R-:W-:-:S05]  /*0310*/  IADD3 R13, PT, PT, R11, -0x7, RZ ;  /* 0xfffffff90b0d7810 */ /* 0x008fca0007ffe0ff */
[----:B0-----:R-:W-:-:S06]  /*0320*/  IMAD.WIDE.U32 R12, R13, 0x4, R6 ;  /* 0x000000040d0c7825 */ /* 0x001fcc00078e0006 */
[----:B------:R-:W1:Y:S01]  /*0330*/  LDG.E R13, desc[UR4][R12.64] ;  /* 0x000000040c0d7981 */ /* 0x000e62000c1e1900 */
[----:B------:R-:W-:-:S05]  /*0340*/  IADD3 R17, PT, PT, R11, -0x6, RZ ;  /* 0xfffffffa0b117810 */ /* 0x000fca0007ffe0ff */
[----:B------:R-:W-:-:S04]  /*0350*/  IMAD.WIDE.U32 R16, R17, 0x4, R6 ;  /* 0x0000000411107825 */ /* 0x000fc800078e0006 */
[----:B-1----:R-:W-:-:S05]  /*0360*/  IMAD.WIDE.U32 R14, R13, 0x4, R8 ;  /* 0x000000040d0e7825 */ /* 0x002fca00078e0008 */
[----:B-----5:R0:W-:Y:S04]  /*0370*/  STG.E desc[UR4][R14.64], R0 ;  /* 0x000000000e007986 */ /* 0x0201e8000c101904 */
[----:B------:R-:W2:Y:S01]  /*0380*/  LDG.E R17, desc[UR4][R16.64] ;  /* 0x0000000410117981 */ /* 0x000ea2000c1e1900 */
[----:B------:R-:W-:-:S05]  /*0390*/  IADD3 R21, PT, PT, R11, -0x5, RZ ;  /* 0xfffffffb0b157810 */ /* 0x000fca0007ffe0ff */
[----:B------:R-:W-:-:S04]  /*03a0*/  IMAD.WIDE.U32 R20, R21, 0x4, R6 ;  /* 0x0000000415147825 */ /* 0x000fc800078e0006 */
[----:B--2---:R-:W-:-:S05]  /*03b0*/  IMAD.WIDE.U32 R18, R17, 0x4, R8 ;  /* 0x0000000411127825 */ /* 0x004fca00078e0008 */
[----:B------:R1:W-:Y:S04]  /*03c0*/  STG.E desc[UR4][R18.64], R0 ;  /* 0x0000000012007986 */ /* 0x0003e8000c101904 */
[----:B------:R-:W2:Y:S01]  /*03d0*/  LDG.E R21, desc[UR4][R20.64] ;  /* 0x0000000414157981 */ /* 0x000ea2000c1e1900 */
[----:B------:R-:W-:-:S05]  /*03e0*/  IADD3 R23, PT, PT, R11, -0x4, RZ ;  /* 0xfffffffc0b177810 */ /* 0x000fca0007ffe0ff */
[----:B------:R-:W-:-:S04]  /*03f0*/  IMAD.WIDE.U32 R22, R23, 0x4, R6 ;  /* 0x0000000417167825 */ /* 0x000fc800078e0006 */
[----:B--2---:R-:W-:-:S05]  /*0400*/  IMAD.WIDE.U32 R12, R21, 0x4, R8 ;  /* 0x00000004150c7825 */ /* 0x004fca00078e0008 */
[----:B------:R2:W-:Y:S04]  /*0410*/  STG.E desc[UR4][R12.64], R0 ;  /* 0x000000000c007986 */ /* 0x0005e8000c101904 */
[----:B0-----:R-:W3:Y:S01]  /*0420*/  LDG.E R15, desc[UR4][R22.64] ;  /* 0x00000004160f7981 */ /* 0x001ee2000c1e1900 */
[----:B------:R-:W-:-:S05]  /*0430*/  IADD3 R17, PT, PT, R11, -0x3, RZ ;  /* 0xfffffffd0b117810 */ /* 0x000fca0007ffe0ff */
[----:B------:R-:W-:-:S04]  /*0440*/  IMAD.WIDE.U32 R16, R17, 0x4, R6 ;  /* 0x0000000411107825 */ /* 0x000fc800078e0006 */
[----:B---3--:R-:W-:-:S05]  /*0450*/  IMAD.WIDE.U32 R14, R15, 0x4, R8 ;  /* 0x000000040f0e7825 */ /* 0x008fca00078e0008 */
[----:B------:R0:W-:Y:S04]  /*0460*/  STG.E desc[UR4][R14.64], R0 ;  /* 0x000000000e007986 */ /* 0x0001e8000c101904 */
[----:B------:R-:W1:Y:S01]  /*0470*/  LDG.E R17, desc[UR4][R16.64] ;  /* 0x0000000410117981 */ /* 0x000e62000c1e1900 */
[----:B------:R-:W-:-:S05]  /*0480*/  IADD3 R21, PT, PT, R11, -0x2, RZ ;  /* 0xfffffffe0b157810 */ /* 0x000fca0007ffe0ff */
[----:B------:R-:W-:-:S04]  /*0490*/  IMAD.WIDE.U32 R20, R21, 0x4, R6 ;  /* 0x0000000415147825 */ /* 0x000fc800078e0006 */
[----:B-1----:R-:W-:-:S05]  /*04a0*/  IMAD.WIDE.U32 R18, R17, 0x4, R8 ;  /* 0x0000000411127825 */ /* 0x002fca00078e0008 */
[----:B------:R1:W-:Y:S04]  /*04b0*/  STG.E desc[UR4][R18.64], R0 ;  /* 0x0000000012007986 */ /* 0x0003e8000c101904 */
[----:B--2---:R-:W2:Y:S01]  /*04c0*/  LDG.E R13, desc[UR4][R20.64] ;  /* 0x00000004140d7981 */ /* 0x004ea2000c1e1900 */
[----:B------:R-:W-:-:S05]  /*04d0*/  IADD3 R23, PT, PT, R11, -0x1, RZ ;  /* 0xffffffff0b177810 */ /* 0x000fca0007ffe0ff */
[----:B------:R-:W-:-:S04]  /*04e0*/  IMAD.WIDE.U32 R22, R23, 0x4, R6 ;  /* 0x0000000417167825 */ /* 0x000fc800078e0006 */
[----:B--2---:R-:W-:-:S05]  /*04f0*/  IMAD.WIDE.U32 R12, R13, 0x4, R8 ;  /* 0x000000040d0c7825 */ /* 0x004fca00078e0008 */
[----:B------:R2:W-:Y:S04]  /*0500*/  STG.E desc[UR4][R12.64], R0 ;  /* 0x000000000c007986 */ /* 0x0005e8000c101904 */
[----:B0-----:R-:W3:Y:S01]  /*0510*/  LDG.E R15, desc[UR4][R22.64] ;  /* 0x00000004160f7981 */ /* 0x001ee2000c1e1900 */
[----:B------:R-:W-:-:S04]  /*0520*/  IMAD.WIDE.U32 R16, R11, 0x4, R6 ;  /* 0x000000040b107825 */ /* 0x000fc800078e0006 */
[----:B---3--:R-:W-:-:S05]  /*0530*/  IMAD.WIDE.U32 R14, R15, 0x4, R8 ;  /* 0x000000040f0e7825 */ /* 0x008fca00078e0008 */
[----:B------:R0:W-:Y:S04]  /*0540*/  STG.E desc[UR4][R14.64], R0 ;  /* 0x000000000e007986 */ /* 0x0001e8000c101904 */
[----:B------:R-:W1:Y:S01]  /*0550*/  LDG.E R17, desc[UR4][R16.64] ;  /* 0x0000000410117981 */ /* 0x000e62000c1e1900 */
[----:B------:R-:W-:-:S05]  /*0560*/  IADD3 R25, PT, PT, R11, 0x1, RZ ;  /* 0x000000010b197810 */ /* 0x000fca0007ffe0ff */
[----:B------:R-:W-:-:S04]  /*0570*/  IMAD.WIDE.U32 R20, R25, 0x4, R6 ;  /* 0x0000000419147825 */ /* 0x000fc800078e0006 */
[----:B-1----:R-:W-:-:S05]  /*0580*/  IMAD.WIDE.U32 R18, R17, 0x4, R8 ;  /* 0x0000000411127825 */ /* 0x002fca00078e0008 */
[----:B------:R1:W-:Y:S04]  /*0590*/  STG.E desc[UR4][R18.64], R0 ;  /* 0x0000000012007986 */ /* 0x0003e8000c101904 */
[----:B------:R-:W2:Y:S01]  /*05a0*/  LDG.E R21, desc[UR4][R20.64] ;  /* 0x0000000414157981 */ /* 0x000ea2000c1e1900 */
[----:B------:R-:W-:-:S05]  /*05b0*/  IADD3 R25, PT, PT, R11, 0x2, RZ ;  /* 0x000000020b197810 */ /* 0x000fca0007ffe0ff */
[----:B------:R-:W-:-:S04]  /*05c0*/  IMAD.WIDE.U32 R22, R25, 0x4, R6 ;  /* 0x0000000419167825 */ /* 0x000fc800078e0006 */
[----:B--2---:R-:W-:-:S05]  /*05d0*/  IMAD.WIDE.U32 R12, R21, 0x4, R8 ;  /* 0x00000004150c7825 */ /* 0x004fca00078e0008 */
[----:B------:R2:W-:Y:S04]  /*05e0*/  STG.E desc[UR4][R12.64], R0 ;  /* 0x000000000c007986 */ /* 0x0005e8000c101904 */
[----:B0-----:R-:W3:Y:S01]  /*05f0*/  LDG.E R15, desc[UR4][R22.64] ;  /* 0x00000004160f7981 */ /* 0x001ee2000c1e1900 */
[----:B------:R-:W-:-:S05]  /*0600*/  IADD3 R17, PT, PT, R11, 0x3, RZ ;  /* 0x000000030b117810 */ /* 0x000fca0007ffe0ff */
        /* <DEDUP_REMOVED lines=8> */
[----:B--2---:R-:W2:Y:S01]  /*0690*/  LDG.E R13, desc[UR4][R20.64] ;  /* 0x00000004140d7981 */ /* 0x004ea2000c1e1900 */
        /* <DEDUP_REMOVED lines=19> */
[----:B0-----:R-:W2:Y:S01]  /*07d0*/  LDG.E R15, desc[UR4][R22.64] ;  /* 0x00000004160f7981 */ /* 0x001ea2000c1e1900 */
[----:B------:R-:W-:Y:S02]  /*07e0*/  IADD3 R10, PT, PT, R10, 0x10, RZ ;  /* 0x000000100a0a7810 */ /* 0x000fe40007ffe0ff */
[----:B------:R-:W-:Y:S02]  /*07f0*/  IADD3 R11, PT, PT, R11, 0x10, RZ ;  /* 0x000000100b0b7810 */ /* 0x000fe40007ffe0ff */
[----:B------:R-:W-:Y:S01]  /*0800*/  ISETP.NE.AND P0, PT, R10, RZ, PT ;  /* 0x000000ff0a00720c */ /* 0x000fe20003f05270 */
[----:B--2---:R-:W-:-:S05]  /*0810*/  IMAD.WIDE.U32 R14, R15, 0x4, R8 ;  /* 0x000000040f0e7825 */ /* 0x004fca00078e0008 */
[----:B------:R3:W-:Y:S07]  /*0820*/  STG.E desc[UR4][R14.64], R0 ;  /* 0x000000000e007986 */ /* 0x0007ee000c101904 */
[----:B------:R-:W-:Y:S05]  /*0830*/  @P0 BRA `(.L_x_50) ;  /* 0xfffffff800b40947 */ /* 0x000fea000383ffff */
.L_x_49:
[----:B------:R-:W-:Y:S05]  /*0840*/  @!P1 EXIT ;  /* 0x000000000000994d */ /* 0x000fea0003800000 */
[----:B------:R-:W-:Y:S02]  /*0850*/  ISETP.GE.U32.AND P0, PT, R5, 0x8, PT ;  /* 0x000000080500780c */ /* 0x000fe40003f06070 */
[----:B------:R-:W-:-:S04]  /*0860*/  LOP3.LUT R22, R4, 0x7, RZ, 0xc0, !PT ;  /* 0x0000000704167812 */ /* 0x000fc800078ec0ff */
[----:B------:R-:W-:-:S07]  /*0870*/  ISETP.NE.AND P1, PT, R22, RZ, PT ;  /* 0x000000ff1600720c */ /* 0x000fce0003f25270 */
[----:B------:R-:W-:Y:S06]  /*0880*/  @!P0 BRA `(.L_x_51) ;  /* 0x0000000000ac8947 */ /* 0x000fec0003800000 */
[----:B0-----:R-:W0:Y:S01]  /*0890*/  LDC.64 R6, c[0x0][0x390] ;  /* 0x0000e400ff067b82 */ /* 0x001e220000000a00 */
[----:B------:R-:W-:-:S07]  /*08a0*/  IADD3 R5, PT, PT, R2, R3, RZ ;  /* 0x0000000302057210 */ /* 0x000fce0007ffe0ff */
[----:B------:R-:W1:Y:S01]  /*08b0*/  LDC.64 R8, c[0x0][0x380] ;  /* 0x0000e000ff087b82 */ /* 0x000e620000000a00 */
[----:B0-----:R-:W-:-:S06]  /*08c0*/  IMAD.WIDE.U32 R10, R5, 0x4, R6 ;  /* 0x00000004050a7825 */ /* 0x001fcc00078e0006 */
[----:B------:R-:W1:Y:S01]  /*08d0*/  LDG.E R11, desc[UR4][R10.64] ;  /* 0x000000040a0b7981 */ /* 0x000e62000c1e1900 */
[----:B---3--:R-:W-:-:S05]  /*08e0*/  IADD3 R15, PT, PT, R5, 0x1, RZ ;  /* 0x00000001050f7810 */ /* 0x008fca0007ffe0ff */
[----:B------:R-:W-:-:S04]  /*08f0*/  IMAD.WIDE.U32 R14, R15, 0x4, R6 ;  /* 0x000000040f0e7825 */ /* 0x000fc800078e0006 */
[----:B-1----:R-:W-:-:S05]  /*0900*/  IMAD.WIDE.U32 R12, R11, 0x4, R8 ;  /* 0x000000040b0c7825 */ /* 0x002fca00078e0008 */
[----:B-----5:R0:W-:Y:S04]  /*0910*/  STG.E desc[UR4][R12.64], R0 ;  /* 0x000000000c007986 */ /* 0x0201e8000c101904 */
[----:B------:R-:W2:Y:S01]  /*0920*/  LDG.E R15, desc[UR4][R14.64] ;  /* 0x000000040e0f7981 */ /* 0x000ea2000c1e1900 */
[----:B------:R-:W-:-:S05]  /*0930*/  IADD3 R19, PT, PT, R5, 0x2, RZ ;  /* 0x0000000205137810 */ /* 0x000fca0007ffe0ff */
[----:B------:R-:W-:-:S04]  /*0940*/  IMAD.WIDE.U32 R18, R19, 0x4, R6 ;  /* 0x0000000413127825 */ /* 0x000fc800078e0006 */
[----:B--2---:R-:W-:-:S05]  /*0950*/  IMAD.WIDE.U32 R16, R15, 0x4, R8 ;  /* 0x000000040f107825 */ /* 0x004fca00078e0008 */
        /* <DEDUP_REMOVED lines=22> */
[----:B------:R-:W-:-:S05]  /*0ac0*/  IADD3 R5, PT, PT, R5, 0x7, RZ ;  /* 0x0000000705057810 */ /* 0x000fca0007ffe0ff */
[----:B------:R-:W-:-:S04]  /*0ad0*/  IMAD.WIDE.U32 R6, R5, 0x4, R6 ;  /* 0x0000000405067825 */ /* 0x000fc800078e0006 */
[----:B--2---:R-:W-:-:S05]  /*0ae0*/  IMAD.WIDE.U32 R12, R13, 0x4, R8 ;  /* 0x000000040d0c7825 */ /* 0x004fca00078e0008 */
[----:B------:R1:W-:Y:S04]  /*0af0*/  STG.E desc[UR4][R12.64], R0 ;  /* 0x000000000c007986 */ /* 0x0003e8000c101904 */
[----:B------:R-:W2:Y:S01]  /*0b00*/  LDG.E R7, desc[UR4][R6.64] ;  /* 0x0000000406077981 */ /* 0x000ea2000c1e1900 */
[----:B------:R-:W-:Y:S01]  /*0b10*/  IADD3 R3, PT, PT, R3, 0x8, RZ ;  /* 0x0000000803037810 */ /* 0x000fe20007ffe0ff */
[----:B--2---:R-:W-:-:S05]  /*0b20*/  IMAD.WIDE.U32 R8, R7, 0x4, R8 ;  /* 0x0000000407087825 */ /* 0x004fca00078e0008 */
[----:B------:R1:W-:Y:S02]  /*0b30*/  STG.E desc[UR4][R8.64], R0 ;  /* 0x0000000008007986 */ /* 0x0003e4000c101904 */
.L_x_51:
[----:B------:R-:W-:Y:S05]  /*0b40*/  @!P1 EXIT ;  /* 0x000000000000994d */ /* 0x000fea0003800000 */
[----:B------:R-:W-:Y:S02]  /*0b50*/  ISETP.GE.U32.AND P0, PT, R22, 0x4, PT ;  /* 0x000000041600780c */ /* 0x000fe40003f06070 */
[----:B------:R-:W-:-:S04]  /*0b60*/  LOP3.LUT R4, R4, 0x3, RZ, 0xc0, !PT ;  /* 0x0000000304047812 */ /* 0x000fc800078ec0ff */
[----:B------:R-:W-:-:S07]  /*0b70*/  ISETP.NE.AND P1, PT, R4, RZ, PT ;  /* 0x000000ff0400720c */ /* 0x000fce0003f25270 */
[----:B------:R-:W-:Y:S06]  /*0b80*/  @!P0 BRA `(.L_x_52) ;  /* 0x00000000005c8947 */ /* 0x000fec0003800000 */
[----:B-1----:R-:W3:Y:S01]  /*0b90*/  LDC.64 R8, c[0x0][0x390] ;  /* 0x0000e400ff087b82 */ /* 0x002ee20000000a00 */
[----:B------:R-:W-:-:S07]  /*0ba0*/  IADD3 R5, PT, PT, R2, R3, RZ ;  /* 0x0000000302057210 */ /* 0x000fce0007ffe0ff */
[----:B0-----:R-:W0:Y:S01]  /*0bb0*/  LDC.64 R6, c[0x0][0x380] ;  /* 0x0000e000ff067b82 */ /* 0x001e220000000a00 */
[----:B---3--:R-:W-:-:S05]  /*0bc0*/  IMAD.WIDE.U32 R14, R5, 0x4, R8 ;  /* 0x00000004050e7825 */ /* 0x008fca00078e0008 */
[----:B------:R-:W0:Y:S01]  /*0bd0*/  LDG.E R11, desc[UR4][R14.64] ;  /* 0x000000040e0b7981 */ /* 0x000e22000c1e1900 */
[----:B------:R-:W-:-:S05]  /*0be0*/  IADD3 R17, PT, PT, R5, 0x1, RZ ;  /* 0x0000000105117810 */ /* 0x000fca0007ffe0ff */
[----:B------:R-:W-:-:S04]  /*0bf0*/  IMAD.WIDE.U32 R16, R17, 0x4, R8 ;  /* 0x0000000411107825 */ /* 0x000fc800078e0008 */
[----:B0-----:R-:W-:-:S05]  /*0c00*/  IMAD.WIDE.U32 R10, R11, 0x4, R6 ;  /* 0x000000040b0a7825 */ /* 0x001fca00078e0006 */
[----:B-----5:R2:W-:Y:S04]  /*0c10*/  STG.E desc[UR4][R10.64], R0 ;  /* 0x000000000a007986 */ /* 0x0205e8000c101904 */
[----:B------:R-:W3:Y:S01]  /*0c20*/  LDG.E R13, desc[UR4][R16.64] ;  /* 0x00000004100d7981 */ /* 0x000ee2000c1e1900 */
[----:B------:R-:W-:-:S05]  /*0c30*/  IADD3 R19, PT, PT, R5, 0x2, RZ ;  /* 0x0000000205137810 */ /* 0x000fca0007ffe0ff */
[----:B------:R-:W-:-:S04]  /*0c40*/  IMAD.WIDE.U32 R18, R19, 0x4, R8 ;  /* 0x0000000413127825 */ /* 0x000fc800078e0008 */
[----:B---3--:R-:W-:-:S05]  /*0c50*/  IMAD.WIDE.U32 R12, R13, 0x4, R6 ;  /* 0x000000040d0c7825 */ /* 0x008fca00078e0006 */
[----:B------:R2:W-:Y:S04]  /*0c60*/  STG.E desc[UR4][R12.64], R0 ;  /* 0x000000000c007986 */ /* 0x0005e8000c101904 */
[----:B------:R-:W3:Y:S01]  /*0c70*/  LDG.E R15, desc[UR4][R18.64] ;  /* 0x00000004120f7981 */ /* 0x000ee2000c1e1900 */
[----:B------:R-:W-:-:S05]  /*0c80*/  IADD3 R5, PT, PT, R5, 0x3, RZ ;  /* 0x0000000305057810 */ /* 0x000fca0007ffe0ff */
[----:B------:R-:W-:-:S04]  /*0c90*/  IMAD.WIDE.U32 R8, R5, 0x4, R8 ;  /* 0x0000000405087825 */ /* 0x000fc800078e0008 */
[----:B---3--:R-:W-:-:S05]  /*0ca0*/  IMAD.WIDE.U32 R14, R15, 0x4, R6 ;  /* 0x000000040f0e7825 */ /* 0x008fca00078e0006 */
[----:B------:R2:W-:Y:S04]  /*0cb0*/  STG.E desc[UR4][R14.64], R0 ;  /* 0x000000000e007986 */ /* 0x0005e8000c101904 */
[----:B------:R-:W3:Y:S01]  /*0cc0*/  LDG.E R9, desc[UR4][R8.64] ;  /* 0x0000000408097981 */ /* 0x000ee2000c1e1900 */
[----:B------:R-:W-:Y:S01]  /*0cd0*/  IADD3 R3, PT, PT, R3, 0x4, RZ ;  /* 0x0000000403037810 */ /* 0x000fe20007ffe0ff */
[----:B---3--:R-:W-:-:S05]  /*0ce0*/  IMAD.WIDE.U32 R6, R9, 0x4, R6 ;  /* 0x0000000409067825 */ /* 0x008fca00078e0006 */
[----:B------:R2:W-:Y:S02]  /*0cf0*/  STG.E desc[UR4][R6.64], R0 ;  /* 0x0000000006007986 */ /* 0x0005e4000c101904 */
.L_x_52:
[----:B------:R-:W-:Y:S05]  /*0d00*/  @!P1 EXIT ;  /* 0x000000000000994d */ /* 0x000fea0003800000 */
[----:B0-2---:R-:W0:Y:S01]  /*0d10*/  LDC.64 R6, c[0x0][0x390] ;  /* 0x0000e400ff067b82 */ /* 0x005e220000000a00 */
[----:B-1----:R-:W-:Y:S02]  /*0d20*/  IADD3 R11, PT, PT, R2, R3, RZ ;  /* 0x00000003020b7210 */ /* 0x002fe40007ffe0ff */
[----:B------:R-:W-:-:S05]  /*0d30*/  IADD3 R10, PT, PT, -R4, RZ, RZ ;  /* 0x000000ff040a7210 */ /* 0x000fca0007ffe1ff */
[----:B------:R-:W1:Y:S02]  /*0d40*/  LDC.64 R8, c[0x0][0x380] ;  /* 0x0000e000ff087b82 */ /* 0x000e640000000a00 */
.L_x_53:
[----:B0-----:R-:W-:-:S06]  /*0d50*/  IMAD.WIDE.U32 R2, R11, 0x4, R6 ;  /* 0x000000040b027825 */ /* 0x001fcc00078e0006 */
[----:B------:R-:W1:Y:S01]  /*0d60*/  LDG.E R3, desc[UR4][R2.64] ;  /* 0x0000000402037981 */ /* 0x000e62000c1e1900 */
[----:B------:R-:W-:Y:S02]  /*0d70*/  IADD3 R10, PT, PT, R10, 0x1, RZ ;  /* 0x000000010a0a7810 */ /* 0x000fe40007ffe0ff */
[----:B------:R-:W-:Y:S02]  /*0d80*/  IADD3 R11, PT, PT, R11, 0x1, RZ ;  /* 0x000000010b0b7810 */ /* 0x000fe40007ffe0ff */
[----:B------:R-:W-:Y:S01]  /*0d90*/  ISETP.NE.AND P0, PT, R10, RZ, PT ;  /* 0x000000ff0a00720c */ /* 0x000fe20003f05270 */
[----:B-12---:R-:W-:-:S05]  /*0da0*/  IMAD.WIDE.U32 R4, R3, 0x4, R8 ;  /* 0x0000000403047825 */ /* 0x006fca00078e0008 */
[----:B-----5:R2:W-:Y:S07]  /*0db0*/  STG.E desc[UR4][R4.64], R0 ;  /* 0x0000000004007986 */ /* 0x0205ee000c101904 */
[----:B------:R-:W-:Y:S05]  /*0dc0*/  @P0 BRA `(.L_x_53) ;  /* 0xfffffffc00e00947 */ /* 0x000fea000383ffff */
[----:B------:R-:W-:Y:S05]  /*0dd0*/  EXIT ;  /* 0x000000000000794d */ /* 0x000fea0003800000 */
.L_x_54:
        /* <DEDUP_REMOVED lines=10> */
.L_x_60:


//--------------------- .nv.shared.reserved.0     --------------------------
	.section	.nv.shared.reserved.0,"aw",@nobits
	.weak		__nv_reservedSMEM_offset_0_alias
	.size		__nv_reservedSMEM_offset_0_alias, 0, 64
	.other		__nv_reservedSMEM_offset_0_alias,@"STO_CUDA_RESERVED_SHARED STV_DEFAULT"
__nv_reservedSMEM_offset_0_alias:
	.zero		0
	.zero		64


//--------------------- .nv.constant0._Z15ComputeSyndromePiS_ii --------------------------
	.section	.nv.constant0._Z15ComputeSyndromePiS_ii,"a",@progbits
	.sectionflags	@""
	.align	4
.nv.constant0._Z15ComputeSyndromePiS_ii:
	.zero		920


//--------------------- .nv.constant0._Z6APP_GBPiS_S_S_ii --------------------------
	.section	.nv.constant0._Z6APP_GBPiS_S_S_ii,"a",@progbits
	.sectionflags	@""
	.align	4
.nv.constant0._Z6APP_GBPiS_S_S_ii:
	.zero		936


//--------------------- .nv.constant0._Z11CheckPassGBPiS_ii --------------------------
	.section	.nv.constant0._Z11CheckPassGBPiS_ii,"a",@progbits
	.sectionflags	@""
	.align	4
.nv.constant0._Z11CheckPassGBPiS_ii:
	.zero		920


//--------------------- .nv.constant0._Z12DataPassGB_2PiS_S_S_iii --------------------------
	.section	.nv.constant0._Z12DataPassGB_2PiS_S_S_iii,"a",@progbits
	.sectionflags	@""
	.align	4
.nv.constant0._Z12DataPassGB_2PiS_S_S_iii:
	.zero		940


//--------------------- .nv.constant0._Z12DataPassGB_1PiS_S_S_ii --------------------------
	.section	.nv.constant0._Z12DataPassGB_1PiS_S_S_ii,"a",@progbits
	.sectionflags	@""
	.align	4
.nv.constant0._Z12DataPassGB_1PiS_S_S_ii:
	.zero		936


//--------------------- .nv.constant0._Z12DataPassGB_0PiS_S_ii --------------------------
	.section	.nv.constant0._Z12DataPassGB_0PiS_S_ii,"a",@progbits
	.sectionflags	@""
	.align	4
.nv.constant0._Z12DataPassGB_0PiS_S_ii:
	.zero		928


//--------------------- SYMBOLS --------------------------

	.type		.nv.reservedSmem.offset0,@object
	.size		.nv.reservedSmem.offset0,0x4
